	.target	sm_90a

	.elftype	@"ET_EXEC"


//--------------------- .note.nv.tkinfo           --------------------------
	.section	.note.nv.tkinfo,"",@"SHT_NOTE"
	.sectionflags	@"SHF_NOTE_NV_TKINFO"
	.tkinfo
        /*0018*/ 	.word	0x00000002
        /*0030*/ 	.string	""
        /*0030*/ 	.string	"ptxas"
        /*0030*/ 	.string	"Cuda compilation tools, release 13.0, V13.0.88"
        /*0030*/ 	.string	"Build cuda_13.0.r13.0/compiler.36424714_0"
        /*0030*/ 	.string	"-v  -suppress-debug-info  -lineinfo  -arch sm_90a "



//--------------------- .note.nv.cuinfo           --------------------------
	.section	.note.nv.cuinfo,"",@"SHT_NOTE"
	.sectionflags	@"SHF_NOTE_NV_CUINFO"
        /*0018*/ 	.short	0x0002
        /*001a*/ 	.short	0x005a
        /*001c*/ 	.short	0x0082
	.zero		2


//--------------------- .nv.info                  --------------------------
	.section	.nv.info,"",@"SHT_CUDA_INFO"
	.align	4


	//----- nvinfo : EIATTR_REGCOUNT
	.align		4
        /*0000*/ 	.byte	0x04, 0x2f
        /*0002*/ 	.short	(.L_1 - .L_0)
	.align		4
.L_0:
        /*0004*/ 	.word	index@(matmul_kernel)
        /*0008*/ 	.word	0x000000ff


	//----- nvinfo : EIATTR_FRAME_SIZE
	.align		4
.L_1:
        /*000c*/ 	.byte	0x04, 0x11
        /*000e*/ 	.short	(.L_3 - .L_2)
	.align		4
.L_2:
        /*0010*/ 	.word	index@(matmul_kernel)
        /*0014*/ 	.word	0x000001f8


	//----- nvinfo : EIATTR_MIN_STACK_SIZE
	.align		4
.L_3:
        /*0018*/ 	.byte	0x04, 0x12
        /*001a*/ 	.short	(.L_5 - .L_4)
	.align		4
.L_4:
        /*001c*/ 	.word	index@(matmul_kernel)
        /*0020*/ 	.word	0x000001f8
.L_5:


//--------------------- .nv.compat                --------------------------
	.section	.nv.compat,"",@"SHT_CUDA_COMPAT_INFO"
	.align	4
        /*0000*/ 	.byte	0x02, 0x09, 0x01, 0x00, 0x02, 0x02, 0x04, 0x00, 0x02, 0x05, 0x05, 0x00, 0x03, 0x07, 0x01, 0x01
        /*0010*/ 	.byte	0x02, 0x03, 0x00, 0x00, 0x02, 0x06, 0x01, 0x00, 0x04, 0x0b, 0x08, 0x00, 0x00, 0x00, 0x00, 0x00
        /*0020*/ 	.byte	0x00, 0x00, 0x00, 0x00


//--------------------- .nv.info.matmul_kernel    --------------------------
	.section	.nv.info.matmul_kernel,"",@"SHT_CUDA_INFO"
	.sectionflags	@""
	.align	4


	//----- nvinfo : EIATTR_CUDA_API_VERSION
	.align		4
        /*0000*/ 	.byte	0x04, 0x37
        /*0002*/ 	.short	(.L_7 - .L_6)
.L_6:
        /*0004*/ 	.word	0x00000082


	//----- nvinfo : EIATTR_KPARAM_INFO
	.align		4
.L_7:
        /*0008*/ 	.byte	0x04, 0x17
        /*000a*/ 	.short	(.L_9 - .L_8)
.L_8:
        /*000c*/ 	.word	0x00000000
        /*0010*/ 	.short	0x000d
        /*0012*/ 	.short	0x0048
        /*0014*/ 	.byte	0x00, 0xf4, 0x21, 0x00


	//----- nvinfo : EIATTR_KPARAM_INFO
	.align		4
.L_9:
        /*0018*/ 	.byte	0x04, 0x17
        /*001a*/ 	.short	(.L_11 - .L_10)
.L_10:
        /*001c*/ 	.word	0x00000000
        /*0020*/ 	.short	0x000c
        /*0022*/ 	.short	0x0040
        /*0024*/ 	.byte	0x00, 0xf4, 0x21, 0x00


	//----- nvinfo : EIATTR_KPARAM_INFO
	.align		4
.L_11:
        /*0028*/ 	.byte	0x04, 0x17
        /*002a*/ 	.short	(.L_13 - .L_12)
.L_12:
        /*002c*/ 	.word	0x00000000
        /*0030*/ 	.short	0x000b
        /*0032*/ 	.short	0x0038
        /*0034*/ 	.byte	0x00, 0xf0, 0x11, 0x00


	//----- nvinfo : EIATTR_KPARAM_INFO
	.align		4
.L_13:
        /*0038*/ 	.byte	0x04, 0x17
        /*003a*/ 	.short	(.L_15 - .L_14)
.L_14:
        /*003c*/ 	.word	0x00000000
        /*0040*/ 	.short	0x000a
        /*0042*/ 	.short	0x0034
        /*0044*/ 	.byte	0x00, 0xf0, 0x11, 0x00


	//----- nvinfo : EIATTR_KPARAM_INFO
	.align		4
.L_15:
        /*0048*/ 	.byte	0x04, 0x17
        /*004a*/ 	.short	(.L_17 - .L_16)
.L_16:
        /*004c*/ 	.word	0x00000000
        /*0050*/ 	.short	0x0009
        /*0052*/ 	.short	0x0030
        /*0054*/ 	.byte	0x00, 0xf0, 0x11, 0x00


	//----- nvinfo : EIATTR_KPARAM_INFO
	.align		4
.L_17:
        /*0058*/ 	.byte	0x04, 0x17
        /*005a*/ 	.short	(.L_19 - .L_18)
.L_18:
        /*005c*/ 	.word	0x00000000
        /*0060*/ 	.short	0x0008
        /*0062*/ 	.short	0x002c
        /*0064*/ 	.byte	0x00, 0xf0, 0x11, 0x00


	//----- nvinfo : EIATTR_KPARAM_INFO
	.align		4
.L_19:
        /*0068*/ 	.byte	0x04, 0x17
        /*006a*/ 	.short	(.L_21 - .L_20)
.L_20:
        /*006c*/ 	.word	0x00000000
        /*0070*/ 	.short	0x0007
        /*0072*/ 	.short	0x0028
        /*0074*/ 	.byte	0x00, 0xf0, 0x11, 0x00


	//----- nvinfo : EIATTR_KPARAM_INFO
	.align		4
.L_21:
        /*0078*/ 	.byte	0x04, 0x17
        /*007a*/ 	.short	(.L_23 - .L_22)
.L_22:
        /*007c*/ 	.word	0x00000000
        /*0080*/ 	.short	0x0006
        /*0082*/ 	.short	0x0024
        /*0084*/ 	.byte	0x00, 0xf0, 0x11, 0x00


	//----- nvinfo : EIATTR_KPARAM_INFO
	.align		4
.L_23:
        /*0088*/ 	.byte	0x04, 0x17
        /*008a*/ 	.short	(.L_25 - .L_24)
.L_24:
        /*008c*/ 	.word	0x00000000
        /*0090*/ 	.short	0x0005
        /*0092*/ 	.short	0x0020
        /*0094*/ 	.byte	0x00, 0xf0, 0x11, 0x00


	//----- nvinfo : EIATTR_KPARAM_INFO
	.align		4
.L_25:
        /*0098*/ 	.byte	0x04, 0x17
        /*009a*/ 	.short	(.L_27 - .L_26)
.L_26:
        /*009c*/ 	.word	0x00000000
        /*00a0*/ 	.short	0x0004
        /*00a2*/ 	.short	0x001c
        /*00a4*/ 	.byte	0x00, 0xf0, 0x11, 0x00


	//----- nvinfo : EIATTR_KPARAM_INFO
	.align		4
.L_27:
        /*00a8*/ 	.byte	0x04, 0x17
        /*00aa*/ 	.short	(.L_29 - .L_28)
.L_28:
        /*00ac*/ 	.word	0x00000000
        /*00b0*/ 	.short	0x0003
        /*00b2*/ 	.short	0x0018
        /*00b4*/ 	.byte	0x00, 0xf0, 0x11, 0x00


	//----- nvinfo : EIATTR_KPARAM_INFO
	.align		4
.L_29:
        /*00b8*/ 	.byte	0x04, 0x17
        /*00ba*/ 	.short	(.L_31 - .L_30)
.L_30:
        /*00bc*/ 	.word	0x00000000
        /*00c0*/ 	.short	0x0002
        /*00c2*/ 	.short	0x0010
        /*00c4*/ 	.byte	0x00, 0xf4, 0x21, 0x00


	//----- nvinfo : EIATTR_KPARAM_INFO
	.align		4
.L_31:
        /*00c8*/ 	.byte	0x04, 0x17
        /*00ca*/ 	.short	(.L_33 - .L_32)
.L_32:
        /*00cc*/ 	.word	0x00000000
        /*00d0*/ 	.short	0x0001
        /*00d2*/ 	.short	0x0008
        /*00d4*/ 	.byte	0x00, 0xf4, 0x21, 0x00


	//----- nvinfo : EIATTR_KPARAM_INFO
	.align		4
.L_33:
        /*00d8*/ 	.byte	0x04, 0x17
        /*00da*/ 	.short	(.L_35 - .L_34)
.L_34:
        /*00dc*/ 	.word	0x00000000
        /*00e0*/ 	.short	0x0000
        /*00e2*/ 	.short	0x0000
        /*00e4*/ 	.byte	0x00, 0xf4, 0x21, 0x00


	//----- nvinfo : EIATTR_SPARSE_MMA_MASK
	.align		4
.L_35:
        /*00e8*/ 	.byte	0x03, 0x50
        /*00ea*/ 	.short	0x0000


	//----- nvinfo : EIATTR_MAXREG_COUNT
	.align		4
        /*00ec*/ 	.byte	0x03, 0x1b
        /*00ee*/ 	.short	0x00ff


	//----- nvinfo : EIATTR_NUM_BARRIERS
	.align		4
        /*00f0*/ 	.byte	0x02, 0x4c
        /*00f2*/ 	.byte	0x01
	.zero		1


	//----- nvinfo : EIATTR_ANNOTATIONS
	.align		4
        /*00f4*/ 	.byte	0x04, 0x55
        /*00f6*/ 	.short	(.L_37 - .L_36)


	//   ....[0]....
.L_36:
        /*00f8*/ 	.word	0x00000001
        /*00fc*/ 	.byte	0x30, 0x07, 0x00, 0x00, 0x01, 0x00, 0x00, 0x00, 0x90, 0x07, 0x00, 0x00, 0x01, 0x00, 0x00, 0x00
        /* <DEDUP_REMOVED lines=126> */
        /*08ec*/ 	.byte	0xa0, 0xe0, 0x00, 0x00


	//----- nvinfo : EIATTR_MERCURY_ISA_VERSION
	.align		4
.L_37:
        /*08f0*/ 	.byte	0x03, 0x5f
        /*08f2*/ 	.short	0x0101


	//----- nvinfo : EIATTR_EXIT_INSTR_OFFSETS
	.align		4
        /*08f4*/ 	.byte	0x04, 0x1c
        /*08f6*/ 	.short	(.L_39 - .L_38)


	//   ....[0]....
.L_38:
        /*08f8*/ 	.word	0x0000e3a0


	//   ....[1]....
        /*08fc*/ 	.word	0x0000e3c0


	//----- nvinfo : EIATTR_REQNTID
	.align		4
.L_39:
        /*0900*/ 	.byte	0x04, 0x10
        /*0902*/ 	.short	(.L_41 - .L_40)
.L_40:
        /*0904*/ 	.word	0x00000080
        /*0908*/ 	.word	0x00000001
        /*090c*/ 	.word	0x00000001


	//----- nvinfo : EIATTR_CBANK_PARAM_SIZE
	.align		4
.L_41:
        /*0910*/ 	.byte	0x03, 0x19
        /*0912*/ 	.short	0x0050


	//----- nvinfo : EIATTR_PARAM_CBANK
	.align		4
        /*0914*/ 	.byte	0x04, 0x0a
        /*0916*/ 	.short	(.L_43 - .L_42)
	.align		4
.L_42:
        /*0918*/ 	.word	index@(.nv.constant0.matmul_kernel)
        /*091c*/ 	.short	0x0210
        /*091e*/ 	.short	0x0050


	//----- nvinfo : EIATTR_SW_WAR
	.align		4
.L_43:
        /*0920*/ 	.byte	0x04, 0x36
        /*0922*/ 	.short	(.L_45 - .L_44)
.L_44:
        /*0924*/ 	.word	0x00000008
.L_45:


//--------------------- .nv.callgraph             --------------------------
	.section	.nv.callgraph,"",@"SHT_CUDA_CALLGRAPH"
	.align	4
	.sectionentsize	8
	.align		4
        /*0000*/ 	.word	0x00000000
	.align		4
        /*0004*/ 	.word	0xffffffff
	.align		4
        /*0008*/ 	.word	0x00000000
	.align		4
        /*000c*/ 	.word	0xfffffffe
	.align		4
        /*0010*/ 	.word	0x00000000
	.align		4
        /*0014*/ 	.word	0xfffffffd
	.align		4
        /*0018*/ 	.word	0x00000000
	.align		4
        /*001c*/ 	.word	0xfffffffc


//--------------------- .text.matmul_kernel       --------------------------
	.section	.text.matmul_kernel,"ax",@progbits
	.align	128
        .global         matmul_kernel
        .type           matmul_kernel,@function
        .size           matmul_kernel,(.L_x_3 - matmul_kernel)
        .other          matmul_kernel,@"STO_CUDA_ENTRY STV_DEFAULT"
matmul_kernel:
.text.matmul_kernel:
[----:B------:R-:W1:Y:S08]  /*0000*/  LDC R1, c[0x0][0x28] ;  /* 0x00000a00ff017b82 */ /* 0x000e700000000800 */
[----:B------:R-:W2:Y:S01]  /*0010*/  LDC.64 R154, c[0x0][0x228] ;  /* 0x00008a00ff9a7b82 */ /* 0x000ea20000000a00 */
[----:B------:R-:W3:Y:S01]  /*0020*/  S2R R7, SR_CTAID.X ;  /* 0x0000000000077919 */ /* 0x000ee20000002500 */
[----:B-1----:R-:W-:Y:S01]  /*0030*/  VIADD R1, R1, 0xfffffe08 ;  /* 0xfffffe0801017836 */ /* 0x002fe20000000000 */
[----:B------:R-:W-:-:S05]  /*0040*/  ULDC.64 UR8, c[0x0][0x210] ;  /* 0x0000840000087ab9 */ /* 0x000fca0000000a00 */
[----:B------:R-:W1:Y:S08]  /*0050*/  LDC.64 R234, c[0x0][0x238] ;  /* 0x00008e00ffea7b82 */ /* 0x000e700000000a00 */
[----:B------:R-:W4:Y:S01]  /*0060*/  S2UR UR4, SR_CgaCtaId ;  /* 0x00000000000479c3 */ /* 0x000f220000008800 */
[----:B------:R-:W-:Y:S01]  /*0070*/  UMOV UR7, 0x400 ;  /* 0x0000040000077882 */ /* 0x000fe20000000000 */
[----:B------:R-:W-:Y:S01]  /*0080*/  ULDC.64 UR16, c[0x0][0x208] ;  /* 0x0000820000107ab9 */ /* 0x000fe20000000a00 */
[----:B------:R-:W-:Y:S01]  /*0090*/  ULDC UR12, c[0x0][0x230] ;  /* 0x00008c00000c7ab9 */ /* 0x000fe20000000800 */
[----:B------:R-:W-:Y:S01]  /*00a0*/  ULDC UR5, c[0x0][0x240] ;  /* 0x0000900000057ab9 */ /* 0x000fe20000000800 */
[----:B------:R-:W-:Y:S01]  /*00b0*/  ULDC.64 UR10, c[0x0][0x218] ;  /* 0x00008600000a7ab9 */ /* 0x000fe20000000a00 */
[----:B--2---:R-:W-:Y:S01]  /*00c0*/  VIADD R0, R155, 0x7f ;  /* 0x0000007f9b007836 */ /* 0x004fe20000000000 */
[----:B------:R-:W-:-:S04]  /*00d0*/  LOP3.LUT R232, RZ, R155, RZ, 0x33, !PT ;  /* 0x0000009bffe87212 */ /* 0x000fc800078e33ff */
[----:B------:R-:W-:-:S04]  /*00e0*/  SHF.R.S32.HI R3, RZ, 0x1f, R0 ;  /* 0x0000001fff037819 */ /* 0x000fc80000011400 */
[----:B------:R-:W-:Y:S02]  /*00f0*/  LEA.HI R3, R3, R0, RZ, 0x7 ;  /* 0x0000000003037211 */ /* 0x000fe400078f38ff */
[----:B---3--:R-:W-:Y:S02]  /*0100*/  IABS R8, R7 ;  /* 0x0000000700087213 */ /* 0x008fe40000000000 */
[----:B------:R-:W-:-:S04]  /*0110*/  SHF.R.S32.HI R4, RZ, 0x7, R3 ;  /* 0x00000007ff047819 */ /* 0x000fc80000011403 */
[-C--:B------:R-:W-:Y:S02]  /*0120*/  IABS R5, R4.reuse ;  /* 0x0000000400057213 */ /* 0x080fe40000000000 */
[----:B------:R-:W-:Y:S02]  /*0130*/  IABS R10, R4 ;  /* 0x00000004000a7213 */ /* 0x000fe40000000000 */
[----:B------:R-:W2:Y:S08]  /*0140*/  I2F.RP R0, R5 ;  /* 0x0000000500007306 */ /* 0x000eb00000209400 */
[----:B--2---:R-:W2:Y:S02]  /*0150*/  MUFU.RCP R0, R0 ;  /* 0x0000000000007308 */ /* 0x004ea40000001000 */
[----:B--2---:R-:W-:-:S02]  /*0160*/  VIADD R2, R0, 0xffffffe ;  /* 0x0ffffffe00027836 */ /* 0x004fc40000000000 */
[----:B------:R-:W-:-:S04]  /*0170*/  IMAD.MOV R0, RZ, RZ, -R10 ;  /* 0x000000ffff007224 */ /* 0x000fc800078e0a0a */
[----:B------:R2:W3:Y:S02]  /*0180*/  F2I.FTZ.U32.TRUNC.NTZ R3, R2 ;  /* 0x0000000200037305 */ /* 0x0004e4000021f000 */
[----:B--2---:R-:W-:Y:S02]  /*0190*/  IMAD.MOV.U32 R2, RZ, RZ, RZ ;  /* 0x000000ffff027224 */ /* 0x004fe400078e00ff */
[----:B---3--:R-:W-:-:S04]  /*01a0*/  IMAD.MOV R6, RZ, RZ, -R3 ;  /* 0x000000ffff067224 */ /* 0x008fc800078e0a03 */
[----:B------:R-:W-:Y:S02]  /*01b0*/  IMAD R9, R6, R5, RZ ;  /* 0x0000000506097224 */ /* 0x000fe400078e02ff */
[----:B------:R-:W-:Y:S02]  /*01c0*/  IMAD.MOV.U32 R6, RZ, RZ, R8 ;  /* 0x000000ffff067224 */ /* 0x000fe400078e0008 */
[----:B------:R-:W-:-:S06]  /*01d0*/  IMAD.HI.U32 R3, R3, R9, R2 ;  /* 0x0000000903037227 */ /* 0x000fcc00078e0002 */
[----:B------:R-:W-:-:S04]  /*01e0*/  IMAD.HI.U32 R3, R3, R6, RZ ;  /* 0x0000000603037227 */ /* 0x000fc800078e00ff */
[----:B------:R-:W-:-:S05]  /*01f0*/  IMAD R0, R3, R0, R6 ;  /* 0x0000000003007224 */ /* 0x000fca00078e0206 */
[----:B------:R-:W-:-:S13]  /*0200*/  ISETP.GT.U32.AND P1, PT, R5, R0, PT ;  /* 0x000000000500720c */ /* 0x000fda0003f24070 */
[----:B------:R-:W-:Y:S02]  /*0210*/  @!P1 IMAD.IADD R0, R0, 0x1, -R5 ;  /* 0x0000000100009824 */ /* 0x000fe400078e0a05 */
[----:B------:R-:W-:Y:S01]  /*0220*/  @!P1 VIADD R3, R3, 0x1 ;  /* 0x0000000103039836 */ /* 0x000fe20000000000 */
[----:B------:R-:W-:Y:S02]  /*0230*/  ISETP.NE.AND P1, PT, R4, RZ, PT ;  /* 0x000000ff0400720c */ /* 0x000fe40003f25270 */
[----:B------:R-:W-:Y:S02]  /*0240*/  ISETP.GE.U32.AND P0, PT, R0, R5, PT ;  /* 0x000000050000720c */ /* 0x000fe40003f06070 */
[----:B------:R-:W-:-:S04]  /*0250*/  LOP3.LUT R0, R7, R4, RZ, 0x3c, !PT ;  /* 0x0000000407007212 */ /* 0x000fc800078e3cff */
[----:B------:R-:W-:Y:S01]  /*0260*/  ISETP.GE.AND P2, PT, R0, RZ, PT ;  /* 0x000000ff0000720c */ /* 0x000fe20003f46270 */
[----:B------:R-:W-:-:S06]  /*0270*/  VIADD R0, R154, 0x3f ;  /* 0x0000003f9a007836 */ /* 0x000fcc0000000000 */
[----:B------:R-:W-:-:S04]  /*0280*/  @P0 VIADD R3, R3, 0x1 ;  /* 0x0000000103030836 */ /* 0x000fc80000000000 */
[----:B------:R-:W-:Y:S01]  /*0290*/  IMAD.MOV.U32 R19, RZ, RZ, R3 ;  /* 0x000000ffff137224 */ /* 0x000fe200078e0003 */
[----:B------:R-:W-:-:S03]  /*02a0*/  SHF.R.S32.HI R3, RZ, 0x1f, R0 ;  /* 0x0000001fff037819 */ /* 0x000fc60000011400 */
[----:B------:R-:W-:Y:S01]  /*02b0*/  @!P2 IMAD.MOV R19, RZ, RZ, -R19 ;  /* 0x000000ffff13a224 */ /* 0x000fe200078e0a13 */
[----:B------:R-:W-:Y:S02]  /*02c0*/  LEA.HI R3, R3, R0, RZ, 0x6 ;  /* 0x0000000003037211 */ /* 0x000fe400078f30ff */
[----:B------:R-:W-:-:S04]  /*02d0*/  @!P1 LOP3.LUT R19, RZ, R4, RZ, 0x33, !PT ;  /* 0x00000004ff139212 */ /* 0x000fc800078e33ff */
[----:B------:R-:W-:Y:S01]  /*02e0*/  LEA.HI.SX32 R3, R3, -R19, 0x1a ;  /* 0x8000001303037211 */ /* 0x000fe200078fd2ff */
[----:B------:R-:W-:-:S03]  /*02f0*/  IMAD.MOV R2, RZ, RZ, -R19 ;  /* 0x000000ffff027224 */ /* 0x000fc600078e0a13 */
[----:B------:R-:W-:Y:S01]  /*0300*/  VIMNMX R15, R3, 0x1, PT ;  /* 0x00000001030f7848 */ /* 0x000fe20003fe0100 */
[----:B------:R-:W-:Y:S01]  /*0310*/  IMAD R12, R4, R2, R7 ;  /* 0x00000002040c7224 */ /* 0x000fe200078e0207 */
[----:B------:R-:W-:Y:S01]  /*0320*/  IABS R3, R155 ;  /* 0x0000009b00037213 */ /* 0x000fe20000000000 */
[----:B------:R-:W-:Y:S01]  /*0330*/  IMAD.MOV.U32 R4, RZ, RZ, RZ ;  /* 0x000000ffff047224 */ /* 0x000fe200078e00ff */
[-C--:B------:R-:W-:Y:S02]  /*0340*/  IABS R11, R15.reuse ;  /* 0x0000000f000b7213 */ /* 0x080fe40000000000 */
[----:B------:R-:W-:Y:S01]  /*0350*/  IABS R2, R12 ;  /* 0x0000000c00027213 */ /* 0x000fe20000000000 */
[----:B------:R-:W2:Y:S08]  /*0360*/  I2F.RP R9, R3 ;  /* 0x0000000300097306 */ /* 0x000eb00000209400 */
[----:B------:R-:W3:Y:S08]  /*0370*/  I2F.RP R0, R11 ;  /* 0x0000000b00007306 */ /* 0x000ef00000209400 */
[----:B--2---:R-:W-:Y:S08]  /*0380*/  MUFU.RCP R9, R9 ;  /* 0x0000000900097308 */ /* 0x004ff00000001000 */
[----:B---3--:R-:W2:Y:S02]  /*0390*/  MUFU.RCP R0, R0 ;  /* 0x0000000000007308 */ /* 0x008ea40000001000 */
[----:B--2---:R-:W-:Y:S01]  /*03a0*/  VIADD R5, R0, 0xffffffe ;  /* 0x0ffffffe00057836 */ /* 0x004fe20000000000 */
[----:B------:R-:W-:-:S05]  /*03b0*/  IABS R0, R15 ;  /* 0x0000000f00007213 */ /* 0x000fca0000000000 */
[----:B------:R-:W2:Y:S01]  /*03c0*/  F2I.FTZ.U32.TRUNC.NTZ R5, R5 ;  /* 0x0000000500057305 */ /* 0x000ea2000021f000 */
[----:B------:R-:W-:Y:S02]  /*03d0*/  IMAD.MOV R0, RZ, RZ, -R0 ;  /* 0x000000ffff007224 */ /* 0x000fe400078e0a00 */
[----:B--2---:R-:W-:-:S04]  /*03e0*/  IMAD.MOV R6, RZ, RZ, -R5 ;  /* 0x000000ffff067224 */ /* 0x004fc800078e0a05 */
[----:B------:R-:W-:-:S04]  /*03f0*/  IMAD R7, R6, R11, RZ ;  /* 0x0000000b06077224 */ /* 0x000fc800078e02ff */
[----:B------:R-:W-:Y:S01]  /*0400*/  IMAD.HI.U32 R4, R5, R7, R4 ;  /* 0x0000000705047227 */ /* 0x000fe200078e0004 */
[----:B------:R-:W-:-:S03]  /*0410*/  IABS R7, R154 ;  /* 0x0000009a00077213 */ /* 0x000fc60000000000 */
[----:B------:R-:W-:Y:S01]  /*0420*/  IMAD.MOV.U32 R5, RZ, RZ, R2 ;  /* 0x000000ffff057224 */ /* 0x000fe200078e0002 */
[----:B------:R-:W2:Y:S01]  /*0430*/  I2F.RP R6, R7 ;  /* 0x0000000700067306 */ /* 0x000ea20000209400 */
[----:B------:R-:W3:Y:S02]  /*0440*/  S2R R2, SR_TID.X ;  /* 0x0000000000027919 */ /* 0x000ee40000002100 */
[----:B------:R-:W-:-:S04]  /*0450*/  IMAD.HI.U32 R4, R4, R5, RZ ;  /* 0x0000000504047227 */ /* 0x000fc800078e00ff */
[----:B------:R-:W-:Y:S02]  /*0460*/  IMAD R0, R4, R0, R5 ;  /* 0x0000000004007224 */ /* 0x000fe400078e0205 */
[----:B------:R-:W-:-:S03]  /*0470*/  VIADD R5, R9, 0xffffffe ;  /* 0x0ffffffe09057836 */ /* 0x000fc60000000000 */
[----:B------:R-:W-:Y:S01]  /*0480*/  ISETP.GT.U32.AND P1, PT, R11, R0, PT ;  /* 0x000000000b00720c */ /* 0x000fe20003f24070 */
[----:B--2---:R-:W2:Y:S08]  /*0490*/  MUFU.RCP R8, R6 ;  /* 0x0000000600087308 */ /* 0x004eb00000001000 */
[----:B------:R-:W4:Y:S04]  /*04a0*/  F2I.FTZ.U32.TRUNC.NTZ R5, R5 ;  /* 0x0000000500057305 */ /* 0x000f28000021f000 */
[----:B------:R-:W-:-:S02]  /*04b0*/  @!P1 IMAD.IADD R0, R0, 0x1, -R11 ;  /* 0x0000000100009824 */ /* 0x000fc400078e0a0b */
[----:B------:R-:W-:Y:S01]  /*04c0*/  @!P1 VIADD R4, R4, 0x1 ;  /* 0x0000000104049836 */ /* 0x000fe20000000000 */
[----:B------:R-:W-:Y:S02]  /*04d0*/  ISETP.NE.AND P1, PT, R15, RZ, PT ;  /* 0x000000ff0f00720c */ /* 0x000fe40003f25270 */
[----:B------:R-:W-:Y:S02]  /*04e0*/  ISETP.GE.U32.AND P0, PT, R0, R11, PT ;  /* 0x0000000b0000720c */ /* 0x000fe40003f06070 */
[----:B------:R-:W-:Y:S01]  /*04f0*/  LOP3.LUT R0, R12, R15, RZ, 0x3c, !PT ;  /* 0x0000000f0c007212 */ /* 0x000fe200078e3cff */
[----:B--2---:R-:W-:Y:S01]  /*0500*/  VIADD R8, R8, 0xffffffe ;  /* 0x0ffffffe08087836 */ /* 0x004fe20000000000 */
[C---:B---3--:R-:W-:Y:S01]  /*0510*/  LOP3.LUT R95, R2.reuse, 0x3f, RZ, 0xc0, !PT ;  /* 0x0000003f025f7812 */ /* 0x048fe200078ec0ff */
[----:B------:R-:W-:Y:S01]  /*0520*/  IMAD.SHL.U32 R205, R2, 0x4, RZ ;  /* 0x0000000402cd7824 */ /* 0x000fe200078e00ff */
[----:B------:R-:W-:Y:S02]  /*0530*/  ISETP.GE.AND P2, PT, R0, RZ, PT ;  /* 0x000000ff0000720c */ /* 0x000fe40003f46270 */
[----:B------:R-:W-:Y:S01]  /*0540*/  LOP3.LUT R0, R2, 0x40, RZ, 0xc0, !PT ;  /* 0x0000004002007812 */ /* 0x000fe200078ec0ff */
[----:B------:R-:W-:Y:S01]  /*0550*/  IMAD.SHL.U32 R9, R95, 0x80, RZ ;  /* 0x000000805f097824 */ /* 0x000fe200078e00ff */
[----:B------:R-:W-:Y:S01]  /*0560*/  SHF.R.U32.HI R11, RZ, 0x6, R2 ;  /* 0x00000006ff0b7819 */ /* 0x000fe20000011602 */
[----:B----4-:R-:W-:-:S02]  /*0570*/  IMAD.MOV R14, RZ, RZ, -R5 ;  /* 0x000000ffff0e7224 */ /* 0x010fc400078e0a05 */
[----:B------:R-:W-:Y:S01]  /*0580*/  @P0 VIADD R4, R4, 0x1 ;  /* 0x0000000104040836 */ /* 0x000fe20000000000 */
[----:B------:R-:W-:Y:S01]  /*0590*/  LEA.HI R6, R0, R9, RZ, 0x1c ;  /* 0x0000000900067211 */ /* 0x000fe200078fe0ff */
[----:B------:R-:W-:Y:S01]  /*05a0*/  IMAD R13, R14, R3, RZ ;  /* 0x000000030e0d7224 */ /* 0x000fe200078e02ff */
[----:B------:R-:W-:Y:S01]  /*05b0*/  SHF.R.S32.HI R0, RZ, 0x6, R2 ;  /* 0x00000006ff007819 */ /* 0x000fe20000011402 */
[----:B------:R-:W-:Y:S01]  /*05c0*/  IMAD.MOV.U32 R10, RZ, RZ, R4 ;  /* 0x000000ffff0a7224 */ /* 0x000fe200078e0004 */
[----:B------:R-:W2:Y:S02]  /*05d0*/  F2I.FTZ.U32.TRUNC.NTZ R9, R8 ;  /* 0x0000000800097305 */ /* 0x000ea4000021f000 */
[----:B------:R-:W-:Y:S01]  /*05e0*/  SGXT R0, R0, 0x1 ;  /* 0x000000010000781a */ /* 0x000fe20000000200 */
[----:B------:R-:W-:Y:S01]  /*05f0*/  @!P2 IMAD.MOV R10, RZ, RZ, -R10 ;  /* 0x000000ffff0aa224 */ /* 0x000fe200078e0a0a */
[----:B------:R-:W-:Y:S02]  /*0600*/  @!P1 LOP3.LUT R10, RZ, R15, RZ, 0x33, !PT ;  /* 0x0000000fff0a9212 */ /* 0x000fe400078e33ff */
[----:B------:R-:W-:-:S02]  /*0610*/  LOP3.LUT R4, R0, 0x90, RZ, 0xc0, !PT ;  /* 0x0000009000047812 */ /* 0x000fc400078ec0ff */
[----:B------:R-:W-:Y:S01]  /*0620*/  SGXT.U32 R0, R11, 0x1 ;  /* 0x000000010b00781a */ /* 0x000fe20000000000 */
[----:B------:R-:W-:Y:S01]  /*0630*/  IMAD.SHL.U32 R11, R10, 0x80, RZ ;  /* 0x000000800a0b7824 */ /* 0x000fe200078e00ff */
[----:B------:R-:W-:Y:S01]  /*0640*/  LOP3.LUT R205, R4, 0x7c, R205, 0x78, !PT ;  /* 0x0000007c04cd7812 */ /* 0x000fe200078e78cd */
[----:B------:R-:W-:Y:S02]  /*0650*/  IMAD.MOV.U32 R4, RZ, RZ, RZ ;  /* 0x000000ffff047224 */ /* 0x000fe400078e00ff */
[----:B------:R-:W-:Y:S01]  /*0660*/  IMAD.MOV R10, RZ, RZ, -R10 ;  /* 0x000000ffff0a7224 */ /* 0x000fe200078e0a0a */
[----:B------:R-:W-:Y:S01]  /*0670*/  LOP3.LUT R206, R11, R0, RZ, 0xfc, !PT ;  /* 0x000000000bce7212 */ /* 0x000fe200078efcff */
[----:B------:R-:W-:Y:S01]  /*0680*/  IMAD.HI.U32 R4, R5, R13, R4 ;  /* 0x0000000d05047227 */ /* 0x000fe200078e0004 */
[C-C-:B------:R-:W-:Y:S02]  /*0690*/  LOP3.LUT R179, R11.reuse, 0x2, R0.reuse, 0xfe, !PT ;  /* 0x000000020bb37812 */ /* 0x140fe400078efe00 */
[----:B------:R-:W-:Y:S01]  /*06a0*/  LOP3.LUT R178, R11, 0x4, R0, 0xfe, !PT ;  /* 0x000000040bb27812 */ /* 0x000fe200078efe00 */
[----:B--2---:R-:W-:Y:S01]  /*06b0*/  IMAD.MOV R16, RZ, RZ, -R9 ;  /* 0x000000ffff107224 */ /* 0x004fe200078e0a09 */
[----:B------:R-:W-:Y:S01]  /*06c0*/  IABS R14, R206 ;  /* 0x000000ce000e7213 */ /* 0x000fe20000000000 */
[----:B------:R-:W-:Y:S01]  /*06d0*/  IMAD R10, R15, R10, R12 ;  /* 0x0000000a0f0a7224 */ /* 0x000fe200078e020c */
[----:B------:R-:W-:Y:S01]  /*06e0*/  IABS R17, R179 ;  /* 0x000000b300117213 */ /* 0x000fe20000000000 */
[----:B------:R-:W-:Y:S01]  /*06f0*/  IMAD.MOV.U32 R8, RZ, RZ, RZ ;  /* 0x000000ffff087224 */ /* 0x000fe200078e00ff */
[----:B------:R-:W-:Y:S01]  /*0700*/  IABS R18, R178 ;  /* 0x000000b200127213 */ /* 0x000fe20000000000 */
[----:B------:R-:W-:Y:S01]  /*0710*/  IMAD.HI.U32 R5, R4, R14, RZ ;  /* 0x0000000e04057227 */ /* 0x000fe200078e00ff */
[C-C-:B------:R-:W-:Y:S01]  /*0720*/  LOP3.LUT R176, R11.reuse, 0x8, R0.reuse, 0xfe, !PT ;  /* 0x000000080bb07812 */ /* 0x140fe200078efe00 */
[----:B------:R-:W-:Y:S01]  /*0730*/  STL [R1+0x134], R179 ;  /* 0x000134b301007387 */ /* 0x000fe20000100800 */
[C-C-:B------:R-:W-:Y:S01]  /*0740*/  LOP3.LUT R174, R11.reuse, 0xc, R0.reuse, 0xfe, !PT ;  /* 0x0000000c0bae7812 */ /* 0x140fe200078efe00 */
[----:B------:R-:W-:Y:S01]  /*0750*/  IMAD R15, R16, R7, RZ ;  /* 0x00000007100f7224 */ /* 0x000fe200078e02ff */
[C-C-:B------:R-:W-:Y:S01]  /*0760*/  LOP3.LUT R177, R11.reuse, 0x6, R0.reuse, 0xfe, !PT ;  /* 0x000000060bb17812 */ /* 0x140fe200078efe00 */
[C---:B------:R-:W-:Y:S01]  /*0770*/  IMAD.HI.U32 R12, R4.reuse, R17, RZ ;  /* 0x00000011040c7227 */ /* 0x040fe200078e00ff */
[----:B------:R-:W-:Y:S01]  /*0780*/  IABS R23, R174 ;  /* 0x000000ae00177213 */ /* 0x000fe20000000000 */
[----:B------:R-:W-:Y:S01]  /*0790*/  STL [R1+0x130], R178 ;  /* 0x000130b201007387 */ /* 0x000fe20000100800 */
[C-C-:B------:R-:W-:Y:S01]  /*07a0*/  LOP3.LUT R173, R11.reuse, 0xe, R0.reuse, 0xfe, !PT ;  /* 0x0000000e0bad7812 */ /* 0x140fe200078efe00 */
[C---:B------:R-:W-:Y:S01]  /*07b0*/  IMAD.HI.U32 R13, R4.reuse, R18, RZ ;  /* 0x00000012040d7227 */ /* 0x040fe200078e00ff */
[C-C-:B------:R-:W-:Y:S01]  /*07c0*/  LOP3.LUT R172, R11.reuse, 0x10, R0.reuse, 0xfe, !PT ;  /* 0x000000100bac7812 */ /* 0x140fe200078efe00 */
[----:B------:R-:W-:Y:S01]  /*07d0*/  STL [R1+0x12c], R177 ;  /* 0x00012cb101007387 */ /* 0x000fe20000100800 */
[----:B------:R-:W-:Y:S01]  /*07e0*/  IABS R25, R173 ;  /* 0x000000ad00197213 */ /* 0x000fe20000000000 */
[----:B------:R-:W-:Y:S01]  /*07f0*/  IMAD.MOV R16, RZ, RZ, -R5 ;  /* 0x000000ffff107224 */ /* 0x000fe200078e0a05 */
[----:B------:R-:W-:Y:S01]  /*0800*/  LOP3.LUT R170, R11, 0x14, R0, 0xfe, !PT ;  /* 0x000000140baa7812 */ /* 0x000fe200078efe00 */
[----:B------:R-:W-:Y:S01]  /*0810*/  IMAD.HI.U32 R5, R9, R15, R8 ;  /* 0x0000000f09057227 */ /* 0x000fe200078e0008 */
[----:B------:R-:W-:Y:S01]  /*0820*/  LOP3.LUT R167, R11, 0x1a, R0, 0xfe, !PT ;  /* 0x0000001a0ba77812 */ /* 0x000fe200078efe00 */
[----:B------:R-:W-:Y:S01]  /*0830*/  STL [R1+0x128], R176 ;  /* 0x000128b001007387 */ /* 0x000fe20000100800 */
[----:B------:R-:W-:Y:S01]  /*0840*/  IABS R28, R170 ;  /* 0x000000aa001c7213 */ /* 0x000fe20000000000 */
[----:B------:R-:W-:Y:S01]  /*0850*/  IMAD.IADD R9, R19, 0x1, R10 ;  /* 0x0000000113097824 */ /* 0x000fe200078e020a */
[----:B------:R-:W-:Y:S01]  /*0860*/  IABS R19, R176 ;  /* 0x000000b000137213 */ /* 0x000fe20000000000 */
[----:B------:R-:W-:Y:S01]  /*0870*/  IMAD.MOV R12, RZ, RZ, -R12 ;  /* 0x000000ffff0c7224 */ /* 0x000fe200078e0a0c */
[----:B------:R-:W-:Y:S01]  /*0880*/  LOP3.LUT R165, R11, 0x1e, R0, 0xfe, !PT ;  /* 0x0000001e0ba57812 */ /* 0x000fe200078efe00 */
[----:B------:R-:W-:Y:S01]  /*0890*/  IMAD.MOV R13, RZ, RZ, -R13 ;  /* 0x000000ffff0d7224 */ /* 0x000fe200078e0a0d */
[----:B------:R-:W-:Y:S01]  /*08a0*/  IABS R34, R167 ;  /* 0x000000a700227213 */ /* 0x000fe20000000000 */
[C---:B------:R-:W-:Y:S01]  /*08b0*/  IMAD R10, R3.reuse, R16, R14 ;  /* 0x00000010030a7224 */ /* 0x040fe200078e020e */
[----:B------:R-:W-:Y:S01]  /*08c0*/  IABS R38, R165 ;  /* 0x000000a500267213 */ /* 0x000fe20000000000 */
[----:B------:R-:W-:Y:S01]  /*08d0*/  IMAD R8, R3, R12, R17 ;  /* 0x0000000c03087224 */ /* 0x000fe200078e0211 */
[----:B------:R-:W-:Y:S01]  /*08e0*/  LOP3.LUT R162, R11, 0x24, R0, 0xfe, !PT ;  /* 0x000000240ba27812 */ /* 0x000fe200078efe00 */
[----:B------:R-:W-:Y:S01]  /*08f0*/  IMAD R12, R3, R13, R18 ;  /* 0x0000000d030c7224 */ /* 0x000fe200078e0212 */
[----:B------:R-:W-:Y:S01]  /*0900*/  IABS R18, R177 ;  /* 0x000000b100127213 */ /* 0x000fe20000000000 */
[----:B------:R-:W-:Y:S01]  /*0910*/  IMAD.HI.U32 R14, R4, R19, RZ ;  /* 0x00000013040e7227 */ /* 0x000fe200078e00ff */
[----:B------:R-:W-:-:S02]  /*0920*/  LOP3.LUT R160, R11, 0x28, R0, 0xfe, !PT ;  /* 0x000000280ba07812 */ /* 0x000fc400078efe00 */
[----:B------:R-:W-:Y:S01]  /*0930*/  IABS R44, R162 ;  /* 0x000000a2002c7213 */ /* 0x000fe20000000000 */
[C---:B------:R-:W-:Y:S01]  /*0940*/  IMAD.HI.U32 R16, R4.reuse, R23, RZ ;  /* 0x0000001704107227 */ /* 0x040fe200078e00ff */
[----:B------:R-:W-:Y:S02]  /*0950*/  IABS R48, R160 ;  /* 0x000000a000307213 */ /* 0x000fe40000000000 */
[C---:B------:R-:W-:Y:S01]  /*0960*/  LOP3.LUT R157, R11.reuse, 0x2e, R0, 0xfe, !PT ;  /* 0x0000002e0b9d7812 */ /* 0x040fe200078efe00 */
[----:B------:R-:W-:Y:S01]  /*0970*/  IMAD.MOV R20, RZ, RZ, -R14 ;  /* 0x000000ffff147224 */ /* 0x000fe200078e0a0e */
[----:B------:R-:W-:Y:S01]  /*0980*/  LOP3.LUT R153, R11, 0x32, R0, 0xfe, !PT ;  /* 0x000000320b997812 */ /* 0x000fe200078efe00 */
[----:B------:R-:W-:Y:S01]  /*0990*/  IMAD.MOV R24, RZ, RZ, -R16 ;  /* 0x000000ffff187224 */ /* 0x000fe200078e0a10 */
[----:B------:R-:W-:Y:S01]  /*09a0*/  IABS R56, R157 ;  /* 0x0000009d00387213 */ /* 0x000fe20000000000 */
[----:B------:R-:W-:Y:S01]  /*09b0*/  IMAD.HI.U32 R13, R4, R18, RZ ;  /* 0x00000012040d7227 */ /* 0x000fe200078e00ff */
[----:B------:R-:W-:-:S02]  /*09c0*/  IABS R60, R153 ;  /* 0x00000099003c7213 */ /* 0x000fc40000000000 */
[--C-:B------:R-:W-:Y:S01]  /*09d0*/  LOP3.LUT R149, R11, 0x3a, R0.reuse, 0xfe, !PT ;  /* 0x0000003a0b957812 */ /* 0x100fe200078efe00 */
[----:B------:R-:W-:Y:S01]  /*09e0*/  IMAD R16, R3, R20, R19 ;  /* 0x0000001403107224 */ /* 0x000fe200078e0213 */
[----:B------:R-:W-:Y:S01]  /*09f0*/  LOP3.LUT R147, R11, 0x3e, R0, 0xfe, !PT ;  /* 0x0000003e0b937812 */ /* 0x000fe200078efe00 */
[C---:B------:R-:W-:Y:S01]  /*0a00*/  IMAD R20, R3.reuse, R24, R23 ;  /* 0x0000001803147224 */ /* 0x040fe200078e0217 */
[----:B------:R-:W-:Y:S01]  /*0a10*/  IABS R24, R172 ;  /* 0x000000ac00187213 */ /* 0x000fe20000000000 */
[----:B------:R-:W-:Y:S01]  /*0a20*/  IMAD.MOV R13, RZ, RZ, -R13 ;  /* 0x000000ffff0d7224 */ /* 0x000fe200078e0a0d */
[----:B------:R-:W-:Y:S01]  /*0a30*/  IABS R68, R149 ;  /* 0x0000009500447213 */ /* 0x000fe20000000000 */
[----:B------:R-:W-:Y:S01]  /*0a40*/  IMAD.HI.U32 R17, R4, R25, RZ ;  /* 0x0000001904117227 */ /* 0x000fe200078e00ff */
[----:B------:R-:W-:Y:S02]  /*0a50*/  IABS R72, R147 ;  /* 0x0000009300487213 */ /* 0x000fe40000000000 */
[C---:B------:R-:W-:Y:S01]  /*0a60*/  LOP3.LUT R144, R206.reuse, 0x44, RZ, 0xfc, !PT ;  /* 0x00000044ce907812 */ /* 0x040fe200078efcff */
[----:B------:R-:W-:Y:S01]  /*0a70*/  IMAD R14, R3, R13, R18 ;  /* 0x0000000d030e7224 */ /* 0x000fe200078e0212 */
[----:B------:R-:W-:Y:S01]  /*0a80*/  LOP3.LUT R142, R206, 0x48, RZ, 0xfc, !PT ;  /* 0x00000048ce8e7812 */ /* 0x000fe200078efcff */
[----:B------:R-:W-:Y:S01]  /*0a90*/  IMAD.HI.U32 R13, R4, R24, RZ ;  /* 0x00000018040d7227 */ /* 0x000fe200078e00ff */
[----:B------:R-:W-:-:S02]  /*0aa0*/  IABS R78, R144 ;  /* 0x00000090004e7213 */ /* 0x000fc40000000000 */
[----:B------:R-:W-:Y:S01]  /*0ab0*/  IABS R82, R142 ;  /* 0x0000008e00527213 */ /* 0x000fe20000000000 */
[----:B------:R-:W-:Y:S01]  /*0ac0*/  IMAD.MOV R26, RZ, RZ, -R17 ;  /* 0x000000ffff1a7224 */ /* 0x000fe200078e0a11 */
[----:B------:R-:W-:Y:S01]  /*0ad0*/  LOP3.LUT R140, R206, 0x4e, RZ, 0xfc, !PT ;  /* 0x0000004ece8c7812 */ /* 0x000fe200078efcff */
[----:B------:R-:W-:Y:S01]  /*0ae0*/  IMAD.HI.U32 R17, R4, R28, RZ ;  /* 0x0000001c04117227 */ /* 0x000fe200078e00ff */
[C---:B------:R-:W-:Y:S02]  /*0af0*/  LOP3.LUT R137, R206.reuse, 0x52, RZ, 0xfc, !PT ;  /* 0x00000052ce897812 */ /* 0x040fe400078efcff */
[----:B------:R-:W-:Y:S01]  /*0b00*/  IABS R92, R140 ;  /* 0x0000008c005c7213 */ /* 0x000fe20000000000 */
[----:B------:R-:W-:Y:S01]  /*0b10*/  IMAD.MOV R13, RZ, RZ, -R13 ;  /* 0x000000ffff0d7224 */ /* 0x000fe200078e0a0d */
[----:B------:R-:W-:Y:S01]  /*0b20*/  IABS R90, R137 ;  /* 0x00000089005a7213 */ /* 0x000fe20000000000 */
[----:B------:R-:W-:Y:S01]  /*0b30*/  IMAD.MOV R17, RZ, RZ, -R17 ;  /* 0x000000ffff117224 */ /* 0x000fe200078e0a11 */
[C---:B------:R-:W-:Y:S01]  /*0b40*/  LOP3.LUT R131, R206.reuse, 0x58, RZ, 0xfc, !PT ;  /* 0x00000058ce837812 */ /* 0x040fe200078efcff */
[----:B------:R-:W-:Y:S01]  /*0b50*/  IMAD R24, R3, R13, R24 ;  /* 0x0000000d03187224 */ /* 0x000fe200078e0218 */
[----:B------:R-:W-:Y:S01]  /*0b60*/  LOP3.LUT R127, R206, 0x5c, RZ, 0xfc, !PT ;  /* 0x0000005cce7f7812 */ /* 0x000fe200078efcff */
[----:B------:R-:W-:Y:S01]  /*0b70*/  IMAD.HI.U32 R13, R4, R34, RZ ;  /* 0x00000022040d7227 */ /* 0x000fe200078e00ff */
[----:B------:R-:W-:-:S02]  /*0b80*/  IABS R96, R131 ;  /* 0x0000008300607213 */ /* 0x000fc40000000000 */
[----:B------:R-:W-:Y:S01]  /*0b90*/  IABS R102, R127 ;  /* 0x0000007f00667213 */ /* 0x000fe20000000000 */
[C---:B------:R-:W-:Y:S01]  /*0ba0*/  IMAD R28, R3.reuse, R17, R28 ;  /* 0x00000011031c7224 */ /* 0x040fe200078e021c */
        /* <DEDUP_REMOVED lines=12> */
[----:B------:R-:W-:Y:S01]  /*0c70*/  LOP3.LUT R175, R11, 0xa, R0, 0xfe, !PT ;  /* 0x0000000a0baf7812 */ /* 0x000fe200078efe00 */
[----:B------:R-:W-:Y:S01]  /*0c80*/  IMAD R38, R3, R17, R38 ;  /* 0x0000001103267224 */ /* 0x000fe200078e0226 */
[----:B------:R-:W-:Y:S01]  /*0c90*/  IABS R118, R107 ;  /* 0x0000006b00767213 */ /* 0x000fe20000000000 */
[----:B------:R-:W-:Y:S01]  /*0ca0*/  IMAD.HI.U32 R17, R4, R48, RZ ;  /* 0x0000003004117227 */ /* 0x000fe200078e00ff */
[----:B------:R-:W-:Y:S01]  /*0cb0*/  LOP3.LUT R91, R206, 0x7e, RZ, 0xfc, !PT ;  /* 0x0000007ece5b7812 */ /* 0x000fe200078efcff */
[----:B------:R-:W-:Y:S01]  /*0cc0*/  STL [R1+0x124], R175 ;  /* 0x000124af01007387 */ /* 0x000fe20000100800 */
[----:B------:R-:W-:Y:S01]  /*0cd0*/  IABS R21, R175 ;  /* 0x000000af00157213 */ /* 0x000fe20000000000 */
[----:B------:R-:W-:Y:S01]  /*0ce0*/  IMAD.MOV R13, RZ, RZ, -R13 ;  /* 0x000000ffff0d7224 */ /* 0x000fe200078e0a0d */
[----:B------:R-:W-:Y:S01]  /*0cf0*/  IABS R136, R91 ;  /* 0x0000005b00887213 */ /* 0x000fe20000000000 */
[----:B------:R-:W-:Y:S01]  /*0d00*/  IMAD.MOV R17, RZ, RZ, -R17 ;  /* 0x000000ffff117224 */ /* 0x000fe200078e0a11 */
[----:B------:R-:W-:Y:S01]  /*0d10*/  LOP3.LUT R171, R11, 0x12, R0, 0xfe, !PT ;  /* 0x000000120bab7812 */ /* 0x000fe200078efe00 */
[C---:B------:R-:W-:Y:S01]  /*0d20*/  IMAD R44, R3.reuse, R13, R44 ;  /* 0x0000000d032c7224 */ /* 0x040fe200078e022c */
[----:B------:R-:W-:Y:S01]  /*0d30*/  ISETP.GT.U32.AND P0, PT, R3, R10, PT ;  /* 0x0000000a0300720c */ /* 0x000fe20003f04070 */
[C---:B------:R-:W-:Y:S01]  /*0d40*/  IMAD.HI.U32 R13, R4.reuse, R56, RZ ;  /* 0x00000038040d7227 */ /* 0x040fe200078e00ff */
[----:B------:R-:W-:Y:S01]  /*0d50*/  LOP3.LUT R169, R11, 0x16, R0, 0xfe, !PT ;  /* 0x000000160ba97812 */ /* 0x000fe200078efe00 */
[----:B------:R-:W-:Y:S01]  /*0d60*/  STL [R1+0x120], R174 ;  /* 0x000120ae01007387 */ /* 0x000fe20000100800 */
[C---:B------:R-:W-:Y:S01]  /*0d70*/  ISETP.GT.U32.AND P4, PT, R3.reuse, R8, PT ;  /* 0x000000080300720c */ /* 0x040fe20003f84070 */
[C---:B------:R-:W-:Y:S01]  /*0d80*/  IMAD R48, R3.reuse, R17, R48 ;  /* 0x0000001103307224 */ /* 0x040fe200078e0230 */
[----:B------:R-:W-:Y:S01]  /*0d90*/  IABS R30, R169 ;  /* 0x000000a9001e7213 */ /* 0x000fe20000000000 */
[C---:B------:R-:W-:Y:S01]  /*0da0*/  IMAD.HI.U32 R17, R4.reuse, R60, RZ ;  /* 0x0000003c04117227 */ /* 0x040fe200078e00ff */
[C---:B------:R-:W-:Y:S01]  /*0db0*/  ISETP.GT.U32.AND P5, PT, R3.reuse, R12, PT ;  /* 0x0000000c0300720c */ /* 0x040fe20003fa4070 */
[----:B------:R-:W-:Y:S01]  /*0dc0*/  STL [R1+0x11c], R173 ;  /* 0x00011cad01007387 */ /* 0x000fe20000100800 */
[----:B------:R-:W-:Y:S01]  /*0dd0*/  ISETP.GT.U32.AND P1, PT, R3, R16, PT ;  /* 0x000000100300720c */ /* 0x000fe20003f24070 */
[----:B------:R-:W-:Y:S01]  /*0de0*/  IMAD.MOV R13, RZ, RZ, -R13 ;  /* 0x000000ffff0d7224 */ /* 0x000fe200078e0a0d */
[----:B------:R-:W-:Y:S01]  /*0df0*/  LOP3.LUT R168, R11, 0x18, R0, 0xfe, !PT ;  /* 0x000000180ba87812 */ /* 0x000fe200078efe00 */
[----:B------:R-:W-:Y:S01]  /*0e00*/  IMAD.MOV R17, RZ, RZ, -R17 ;  /* 0x000000ffff117224 */ /* 0x000fe200078e0a11 */
[C---:B------:R-:W-:Y:S01]  /*0e10*/  ISETP.GT.U32.AND P3, PT, R3.reuse, R14, PT ;  /* 0x0000000e0300720c */ /* 0x040fe20003f64070 */
[----:B------:R-:W-:Y:S01]  /*0e20*/  IMAD R56, R3, R13, R56 ;  /* 0x0000000d03387224 */ /* 0x000fe200078e0238 */
[----:B------:R-:W-:Y:S01]  /*0e30*/  IABS R32, R168 ;  /* 0x000000a800207213 */ /* 0x000fe20000000000 */
[C---:B------:R-:W-:Y:S01]  /*0e40*/  IMAD.HI.U32 R13, R4.reuse, R68, RZ ;  /* 0x00000044040d7227 */ /* 0x040fe200078e00ff */
[C-C-:B------:R-:W-:Y:S01]  /*0e50*/  LOP3.LUT R166, R11.reuse, 0x1c, R0.reuse, 0xfe, !PT ;  /* 0x0000001c0ba67812 */ /* 0x140fe200078efe00 */
[----:B------:R-:W-:Y:S01]  /*0e60*/  STL [R1+0x118], R172 ;  /* 0x000118ac01007387 */ /* 0x000fe20000100800 */
[----:B------:R-:W-:Y:S01]  /*0e70*/  LOP3.LUT R164, R11, 0x20, R0, 0xfe, !PT ;  /* 0x000000200ba47812 */ /* 0x000fe200078efe00 */
[----:B------:R-:W-:Y:S01]  /*0e80*/  IMAD R60, R3, R17, R60 ;  /* 0x00000011033c7224 */ /* 0x000fe200078e023c */
[----:B------:R-:W-:Y:S01]  /*0e90*/  IABS R36, R166 ;  /* 0x000000a600247213 */ /* 0x000fe20000000000 */
[C---:B------:R-:W-:Y:S01]  /*0ea0*/  IMAD.HI.U32 R17, R4.reuse, R72, RZ ;  /* 0x0000004804117227 */ /* 0x040fe200078e00ff */
[----:B------:R-:W-:Y:S01]  /*0eb0*/  IABS R40, R164 ;  /* 0x000000a400287213 */ /* 0x000fe20000000000 */
[----:B------:R-:W-:Y:S01]  /*0ec0*/  STL [R1+0x114], R171 ;  /* 0x000114ab01007387 */ /* 0x000fe20000100800 */
[C-C-:B------:R-:W-:Y:S01]  /*0ed0*/  LOP3.LUT R163, R11.reuse, 0x22, R0.reuse, 0xfe, !PT ;  /* 0x000000220ba37812 */ /* 0x140fe200078efe00 */
[----:B------:R-:W-:Y:S01]  /*0ee0*/  IMAD.MOV R13, RZ, RZ, -R13 ;  /* 0x000000ffff0d7224 */ /* 0x000fe200078e0a0d */
[----:B------:R-:W-:Y:S01]  /*0ef0*/  LOP3.LUT R159, R11, 0x2a, R0, 0xfe, !PT ;  /* 0x0000002a0b9f7812 */ /* 0x000fe200078efe00 */
[----:B------:R-:W-:Y:S01]  /*0f00*/  IMAD.MOV R17, RZ, RZ, -R17 ;  /* 0x000000ffff117224 */ /* 0x000fe200078e0a11 */
[----:B------:R-:W-:Y:S01]  /*0f10*/  IABS R42, R163 ;  /* 0x000000a3002a7213 */ /* 0x000fe20000000000 */
[----:B------:R-:W-:Y:S01]  /*0f20*/  IMAD R68, R3, R13, R68 ;  /* 0x0000000d03447224 */ /* 0x000fe200078e0244 */
[C-C-:B------:R-:W-:Y:S01]  /*0f30*/  LOP3.LUT R158, R11.reuse, 0x2c, R0.reuse, 0xfe, !PT ;  /* 0x0000002c0b9e7812 */ /* 0x140fe200078efe00 */
[C---:B------:R-:W-:Y:S01]  /*0f40*/  IMAD.HI.U32 R13, R4.reuse, R78, RZ ;  /* 0x0000004e040d7227 */ /* 0x040fe200078e00ff */
[----:B------:R-:W-:Y:S01]  /*0f50*/  LOP3.LUT R161, R11, 0x26, R0, 0xfe, !PT ;  /* 0x000000260ba17812 */ /* 0x000fe200078efe00 */
[----:B------:R-:W-:Y:S01]  /*0f60*/  STL [R1+0x110], R170 ;  /* 0x000110aa01007387 */ /* 0x000fe20000100800 */
[----:B------:R-:W-:Y:S01]  /*0f70*/  IABS R50, R159 ;  /* 0x0000009f00327213 */ /* 0x000fe20000000000 */
        /* <DEDUP_REMOVED lines=18> */
[----:B------:R-:W-:Y:S01]  /*10a0*/  IMAD.HI.U32 R17, R4, R90, RZ ;  /* 0x0000005a04117227 */ /* 0x000fe200078e00ff */
[----:B------:R-:W-:Y:S01]  /*10b0*/  IABS R70, R148 ;  /* 0x0000009400467213 */ /* 0x000fe20000000000 */
[----:B------:R-:W-:Y:S01]  /*10c0*/  STL [R1+0x104], R167 ;  /* 0x000104a701007387 */ /* 0x000fe20000100800 */
[----:B------:R-:W-:Y:S01]  /*10d0*/  LOP3.LUT R150, R11, 0x38, R0, 0xfe, !PT ;  /* 0x000000380b967812 */ /* 0x000fe200078efe00 */
[----:B------:R-:W-:Y:S01]  /*10e0*/  IMAD.MOV R13, RZ, RZ, -R13 ;  /* 0x000000ffff0d7224 */ /* 0x000fe200078e0a0d */
[C---:B------:R-:W-:Y:S01]  /*10f0*/  LOP3.LUT R146, R206.reuse, 0x40, RZ, 0xfc, !PT ;  /* 0x00000040ce927812 */ /* 0x040fe200078efcff */
[----:B------:R-:W-:Y:S01]  /*1100*/  IMAD.MOV R17, RZ, RZ, -R17 ;  /* 0x000000ffff117224 */ /* 0x000fe200078e0a11 */
[----:B------:R-:W-:Y:S01]  /*1110*/  IABS R66, R150 ;  /* 0x0000009600427213 */ /* 0x000fe20000000000 */
[C---:B------:R-:W-:Y:S01]  /*1120*/  IMAD R92, R3.reuse, R13, R92 ;  /* 0x0000000d035c7224 */ /* 0x040fe200078e025c */
[----:B------:R-:W-:Y:S01]  /*1130*/  LOP3.LUT R143, R206, 0x46, RZ, 0xfc, !PT ;  /* 0x00000046ce8f7812 */ /* 0x000fe200078efcff */
[----:B------:R-:W-:Y:S01]  /*1140*/  IMAD.HI.U32 R13, R4, R96, RZ ;  /* 0x00000060040d7227 */ /* 0x000fe200078e00ff */
[----:B------:R-:W-:Y:S01]  /*1150*/  IABS R74, R146 ;  /* 0x00000092004a7213 */ /* 0x000fe20000000000 */
[----:B------:R-:W-:Y:S01]  /*1160*/  STL [R1+0x100], R166 ;  /* 0x000100a601007387 */ /* 0x000fe20000100800 */
[----:B------:R-:W-:Y:S01]  /*1170*/  IABS R80, R143 ;  /* 0x0000008f00507213 */ /* 0x000fe20000000000 */
[C---:B------:R-:W-:Y:S01]  /*1180*/  IMAD R90, R3.reuse, R17, R90 ;  /* 0x00000011035a7224 */ /* 0x040fe200078e025a */
[----:B------:R-:W-:Y:S01]  /*1190*/  LOP3.LUT R141, R206, 0x4a, RZ, 0xfc, !PT ;  /* 0x0000004ace8d7812 */ /* 0x000fe200078efcff */
[----:B------:R-:W-:Y:S01]  /*11a0*/  IMAD.HI.U32 R17, R4, R102, RZ ;  /* 0x0000006604117227 */ /* 0x000fe200078e00ff */
[C---:B------:R-:W-:Y:S01]  /*11b0*/  LOP3.LUT R145, R206.reuse, 0x42, RZ, 0xfc, !PT ;  /* 0x00000042ce917812 */ /* 0x040fe200078efcff */
[----:B------:R-:W-:Y:S01]  /*11c0*/  STL [R1+0xfc], R165 ;  /* 0x0000fca501007387 */ /* 0x000fe20000100800 */
[----:B------:R-:W-:Y:S01]  /*11d0*/  IABS R84, R141 ;  /* 0x0000008d00547213 */ /* 0x000fe20000000000 */
[----:B------:R-:W-:Y:S01]  /*11e0*/  IMAD.MOV R13, RZ, RZ, -R13 ;  /* 0x000000ffff0d7224 */ /* 0x000fe200078e0a0d */
[----:B------:R-:W-:Y:S01]  /*11f0*/  IABS R76, R145 ;  /* 0x00000091004c7213 */ /* 0x000fe20000000000 */
[----:B------:R-:W-:Y:S01]  /*1200*/  IMAD.MOV R17, RZ, RZ, -R17 ;  /* 0x000000ffff117224 */ /* 0x000fe200078e0a11 */
[C---:B------:R-:W-:Y:S01]  /*1210*/  LOP3.LUT R135, R206.reuse, 0x54, RZ, 0xfc, !PT ;  /* 0x00000054ce877812 */ /* 0x040fe200078efcff */
        /* <DEDUP_REMOVED lines=29> */
[----:B------:R-:W-:Y:S01]  /*13f0*/  LOP3.LUT R115, R206, 0x68, RZ, 0xfc, !PT ;  /* 0x00000068ce737812 */ /* 0x000fe200078efcff */
[----:B------:R-:W-:Y:S01]  /*1400*/  IMAD.HI.U32 R15, R4, R21, RZ ;  /* 0x00000015040f7227 */ /* 0x000fe200078e00ff */
[----:B------:R-:W-:Y:S01]  /*1410*/  IABS R106, R123 ;  /* 0x0000007b006a7213 */ /* 0x000fe20000000000 */
[----:B------:R-:W-:Y:S01]  /*1420*/  STL [R1+0xe8], R160 ;  /* 0x0000e8a001007387 */ /* 0x000fe20000100800 */
        /* <DEDUP_REMOVED lines=12> */
[----:B------:R-:W-:Y:S01]  /*14f0*/  STL [R1+0xe0], R158 ;  /* 0x0000e09e01007387 */ /* 0x000fe20000100800 */
[----:B------:R-:W-:Y:S01]  /*1500*/  IMAD.MOV R17, RZ, RZ, -R13 ;  /* 0x000000ffff117224 */ /* 0x000fe200078e0a0d */
[----:B------:R-:W-:Y:S01]  /*1510*/  LOP3.LUT R103, R206, 0x74, RZ, 0xfc, !PT ;  /* 0x00000074ce677812 */ /* 0x000fe200078efcff */
[C---:B------:R-:W-:Y:S01]  /*1520*/  IMAD R18, R3.reuse, R22, R21 ;  /* 0x0000001603127224 */ /* 0x040fe200078e0215 */
[----:B------:R-:W-:Y:S01]  /*1530*/  STL [R1+0xdc], R157 ;  /* 0x0000dc9d01007387 */ /* 0x000fe20000100800 */
[C---:B------:R-:W-:Y:S01]  /*1540*/  IMAD R22, R3.reuse, R26, R25 ;  /* 0x0000001a03167224 */ /* 0x040fe200078e0219 */
[----:B------:R-:W-:Y:S01]  /*1550*/  IABS R26, R171 ;  /* 0x000000ab001a7213 */ /* 0x000fe20000000000 */
[----:B------:R-:W-:Y:S01]  /*1560*/  IMAD R136, R3, R17, R136 ;  /* 0x0000001103887224 */ /* 0x000fe200078e0288 */
[----:B------:R-:W-:Y:S01]  /*1570*/  STL [R1+0xd4], R156 ;  /* 0x0000d49c01007387 */ /* 0x000fe20000100800 */
[----:B------:R-:W-:Y:S01]  /*1580*/  IMAD.HI.U32 R19, R4, R30, RZ ;  /* 0x0000001e04137227 */ /* 0x000fe200078e00ff */
[----:B------:R-:W-:-:S02]  /*1590*/  LOP3.LUT R101, R206, 0x76, RZ, 0xfc, !PT ;  /* 0x00000076ce657812 */ /* 0x000fc400078efcff */
[C---:B------:R-:W-:Y:S01]  /*15a0*/  ISETP.GT.U32.AND P2, PT, R3.reuse, R136, PT ;  /* 0x000000880300720c */ /* 0x040fe20003f44070 */
[----:B------:R-:W-:Y:S01]  /*15b0*/  IMAD.HI.U32 R15, R4, R26, RZ ;  /* 0x0000001a040f7227 */ /* 0x000fe200078e00ff */
[----:B------:R-:W-:Y:S01]  /*15c0*/  STL [R1+0xd0], R153 ;  /* 0x0000d09901007387 */ /* 0x000fe20000100800 */
[----:B------:R-:W-:Y:S02]  /*15d0*/  LOP3.LUT R99, R206, 0x78, RZ, 0xfc, !PT ;  /* 0x00000078ce637812 */ /* 0x000fe400078efcff */
[----:B------:R-:W-:Y:S01]  /*15e0*/  IMAD.MOV R15, RZ, RZ, -R15 ;  /* 0x000000ffff0f7224 */ /* 0x000fe200078e0a0f */
[----:B------:R-:W-:Y:S01]  /*15f0*/  STL [R1+0xcc], R152 ;  /* 0x0000cc9801007387 */ /* 0x000fe20000100800 */
[----:B------:R-:W-:Y:S01]  /*1600*/  @!P0 IMAD.IADD R10, R10, 0x1, -R3 ;  /* 0x000000010a0a8824 */ /* 0x000fe200078e0a03 */
[C---:B------:R-:W-:Y:S01]  /*1610*/  ISETP.GT.U32.AND P0, PT, R3.reuse, R18, PT ;  /* 0x000000120300720c */ /* 0x040fe20003f04070 */
[----:B------:R-:W-:Y:S01]  /*1620*/  IMAD.MOV R19, RZ, RZ, -R19 ;  /* 0x000000ffff137224 */ /* 0x000fe200078e0a13 */
[----:B------:R-:W-:Y:S01]  /*1630*/  STL [R1+0xc8], R151 ;  /* 0x0000c89701007387 */ /* 0x000fe20000100800 */
[C---:B------:R-:W-:Y:S01]  /*1640*/  IMAD R26, R3.reuse, R15, R26 ;  /* 0x0000000f031a7224 */ /* 0x040fe200078e021a */
[C---:B------:R-:W-:Y:S01]  /*1650*/  ISETP.GT.U32.AND P6, PT, R3.reuse, R10, PT ;  /* 0x0000000a0300720c */ /* 0x040fe20003fc4070 */
[C---:B------:R-:W-:Y:S01]  /*1660*/  IMAD R30, R3.reuse, R19, R30 ;  /* 0x00000013031e7224 */ /* 0x040fe200078e021e */
[----:B------:R-:W-:Y:S01]  /*1670*/  STL [R1+0xc4], R150 ;  /* 0x0000c49601007387 */ /* 0x000fe20000100800 */
[--C-:B------:R-:W-:Y:S01]  /*1680*/  @!P2 IMAD.IADD R136, R136, 0x1, -R3.reuse ;  /* 0x000000018888a824 */ /* 0x100fe200078e0a03 */
[C---:B------:R-:W-:Y:S01]  /*1690*/  ISETP.GT.U32.AND P2, PT, R3.reuse, R20, PT ;  /* 0x000000140300720c */ /* 0x040fe20003f44070 */
[--C-:B------:R-:W-:Y:S01]  /*16a0*/  @!P4 IMAD.IADD R8, R8, 0x1, -R3.reuse ;  /* 0x000000010808c824 */ /* 0x100fe200078e0a03 */
[C---:B------:R-:W-:Y:S01]  /*16b0*/  ISETP.GT.U32.AND P4, PT, R3.reuse, R24, PT ;  /* 0x000000180300720c */ /* 0x040fe20003f84070 */
[----:B------:R-:W-:Y:S01]  /*16c0*/  @!P5 IMAD.IADD R12, R12, 0x1, -R3 ;  /* 0x000000010c0cd824 */ /* 0x000fe200078e0a03 */
[----:B------:R-:W-:Y:S01]  /*16d0*/  ISETP.GT.U32.AND P5, PT, R3, R26, PT ;  /* 0x0000001a0300720c */ /* 0x000fe20003fa4070 */
[----:B------:R-:W-:Y:S01]  /*16e0*/  IMAD.HI.U32 R21, R4, R32, RZ ;  /* 0x0000002004157227 */ /* 0x000fe200078e00ff */
[----:B------:R-:W-:Y:S01]  /*16f0*/  STL [R1+0xc0], R149 ;  /* 0x0000c09501007387 */ /* 0x000fe20000100800 */
[----:B------:R-:W-:-:S02]  /*1700*/  LOP3.LUT R97, R206, 0x7a, RZ, 0xfc, !PT ;  /* 0x0000007ace617812 */ /* 0x000fc400078efcff */
[----:B------:R-:W-:Y:S01]  /*1710*/  @!P1 IMAD.IADD R16, R16, 0x1, -R3 ;  /* 0x0000000110109824 */ /* 0x000fe200078e0a03 */
[C---:B------:R-:W-:Y:S01]  /*1720*/  ISETP.GT.U32.AND P1, PT, R3.reuse, R30, PT ;  /* 0x0000001e0300720c */ /* 0x040fe20003f24070 */
[----:B------:R-:W-:Y:S01]  /*1730*/  IMAD.MOV R21, RZ, RZ, -R21 ;  /* 0x000000ffff157224 */ /* 0x000fe200078e0a15 */
[----:B------:R-:W-:Y:S01]  /*1740*/  STL [R1+0xbc], R148 ;  /* 0x0000bc9401007387 */ /* 0x000fe20000100800 */
[--C-:B------:R-:W-:Y:S01]  /*1750*/  @!P6 IMAD.IADD R10, R10, 0x1, -R3.reuse ;  /* 0x000000010a0ae824 */ /* 0x100fe200078e0a03 */
[C---:B------:R-:W-:Y:S01]  /*1760*/  ISETP.GT.U32.AND P6, PT, R3.reuse, R22, PT ;  /* 0x000000160300720c */ /* 0x040fe20003fc4070 */
[--C-:B------:R-:W-:Y:S01]  /*1770*/  @!P3 IMAD.IADD R14, R14, 0x1, -R3.reuse ;  /* 0x000000010e0eb824 */ /* 0x100fe200078e0a03 */
[C---:B------:R-:W-:Y:S01]  /*1780*/  ISETP.GT.U32.AND P3, PT, R3.reuse, R28, PT ;  /* 0x0000001c0300720c */ /* 0x040fe20003f64070 */
[C---:B------:R-:W-:Y:S01]  /*1790*/  IMAD R32, R3.reuse, R21, R32 ;  /* 0x0000001503207224 */ /* 0x040fe200078e0220 */
[----:B------:R-:W-:Y:S01]  /*17a0*/  STL [R1+0xb8], R147 ;  /* 0x0000b89301007387 */ /* 0x000fe20000100800 */
[--C-:B------:R-:W-:Y:S01]  /*17b0*/  @!P0 IMAD.IADD R18, R18, 0x1, -R3.reuse ;  /* 0x0000000112128824 */ /* 0x100fe200078e0a03 */
[----:B------:R-:W-:Y:S01]  /*17c0*/  LOP3.LUT R89, R206, 0x7c, RZ, 0xfc, !PT ;  /* 0x0000007cce597812 */ /* 0x000fe200078efcff */
[--C-:B------:R-:W-:Y:S01]  /*17d0*/  @!P2 IMAD.IADD R20, R20, 0x1, -R3.reuse ;  /* 0x000000011414a824 */ /* 0x100fe200078e0a03 */
[C---:B------:R-:W-:Y:S01]  /*17e0*/  ISETP.GT.U32.AND P2, PT, R3.reuse, R34, PT ;  /* 0x000000220300720c */ /* 0x040fe20003f44070 */
        /* <DEDUP_REMOVED lines=10> */
[----:B------:R-:W-:Y:S01]  /*1890*/  IMAD.HI.U32 R15, R4, R36, RZ ;  /* 0x00000024040f7227 */ /* 0x000fe200078e00ff */
[C---:B------:R-:W-:Y:S01]  /*18a0*/  ISETP.GT.U32.AND P6, PT, R3.reuse, R8, PT ;  /* 0x000000080300720c */ /* 0x040fe20003fc4070 */
[----:B------:R-:W-:Y:S01]  /*18b0*/  STL [R1+0xb4], R146 ;  /* 0x0000b49201007387 */ /* 0x000fe20000100800 */
[----:B------:R-:W-:Y:S01]  /*18c0*/  IABS R122, R109 ;  /* 0x0000006d007a7213 */ /* 0x000fe20000000000 */
        /* <DEDUP_REMOVED lines=8> */
[----:B------:R-:W-:-:S02]  /*1950*/  IABS R126, R103 ;  /* 0x00000067007e7213 */ /* 0x000fc40000000000 */
[--C-:B------:R-:W-:Y:S01]  /*1960*/  @!P0 IMAD.IADD R32, R32, 0x1, -R3.reuse ;  /* 0x0000000120208824 */ /* 0x100fe200078e0a03 */
[C---:B------:R-:W-:Y:S01]  /*1970*/  ISETP.GT.U32.AND P0, PT, R3.reuse, R20, PT ;  /* 0x000000140300720c */ /* 0x040fe20003f04070 */
[----:B------:R-:W-:Y:S01]  /*1980*/  @!P1 IMAD.IADD R18, R18, 0x1, -R3 ;  /* 0x0000000112129824 */ /* 0x000fe200078e0a03 */
[----:B------:R-:W-:Y:S01]  /*1990*/  ISETP.GT.U32.AND P1, PT, R3, R34, PT ;  /* 0x000000220300720c */ /* 0x000fe20003f24070 */
[----:B------:R-:W-:Y:S01]  /*19a0*/  IMAD.MOV R15, RZ, RZ, -R15 ;  /* 0x000000ffff0f7224 */ /* 0x000fe200078e0a0f */
[----:B------:R-:W-:Y:S01]  /*19b0*/  STL [R1+0x1bc], R144 ;  /* 0x0001bc9001007387 */ /* 0x000fe20000100800 */
[----:B------:R-:W-:Y:S01]  /*19c0*/  IMAD.MOV R19, RZ, RZ, -R19 ;  /* 0x000000ffff137224 */ /* 0x000fe200078e0a13 */
[----:B------:R-:W-:Y:S01]  /*19d0*/  IABS R128, R101 ;  /* 0x0000006500807213 */ /* 0x000fe20000000000 */
[----:B------:R-:W-:Y:S01]  /*19e0*/  IMAD.HI.U32 R21, R4, R42, RZ ;  /* 0x0000002a04157227 */ /* 0x000fe200078e00ff */
[----:B------:R-:W-:Y:S01]  /*19f0*/  STL [R1+0x1b8], R143 ;  /* 0x0001b88f01007387 */ /* 0x000fe20000100800 */
[----:B------:R-:W-:-:S02]  /*1a00*/  IABS R130, R99 ;  /* 0x0000006300827213 */ /* 0x000fc40000000000 */
[C---:B------:R-:W-:Y:S01]  /*1a10*/  IMAD R36, R3.reuse, R15, R36 ;  /* 0x0000000f03247224 */ /* 0x040fe200078e0224 */
[----:B------:R-:W-:Y:S01]  /*1a20*/  STL [R1+0x1b4], R142 ;  /* 0x0001b48e01007387 */ /* 0x000fe20000100800 */
[C---:B------:R-:W-:Y:S01]  /*1a30*/  IMAD R40, R3.reuse, R19, R40 ;  /* 0x0000001303287224 */ /* 0x040fe200078e0228 */
[----:B------:R-:W-:Y:S01]  /*1a40*/  IABS R132, R97 ;  /* 0x0000006100847213 */ /* 0x000fe20000000000 */
        /* <DEDUP_REMOVED lines=8> */
[----:B------:R-:W-:Y:S01]  /*1ad0*/  @!P5 IMAD.IADD R26, R26, 0x1, -R3 ;  /* 0x000000011a1ad824 */ /* 0x000fe200078e0a03 */
[C---:B------:R-:W-:Y:S01]  /*1ae0*/  ISETP.GT.U32.AND P5, PT, R3.reuse, R40, PT ;  /* 0x000000280300720c */ /* 0x040fe20003fa4070 */
[----:B------:R-:W-:Y:S01]  /*1af0*/  IMAD R42, R3, R21, R42 ;  /* 0x00000015032a7224 */ /* 0x000fe200078e022a */
[----:B------:R-:W-:Y:S01]  /*1b00*/  STL [R1+0x1ac], R93 ;  /* 0x0001ac5d01007387 */ /* 0x000fe20000100800 */
[----:B------:R-:W-:Y:S01]  /*1b10*/  IMAD.HI.U32 R19, R4, R50, RZ ;  /* 0x0000003204137227 */ /* 0x000fe200078e00ff */
[----:B------:R-:W-:-:S02]  /*1b20*/  IABS R134, R89 ;  /* 0x0000005900867213 */ /* 0x000fc40000000000 */
[----:B------:R-:W-:Y:S01]  /*1b30*/  STL [R1+0x1a8], R140 ;  /* 0x0001a88c01007387 */ /* 0x000fe20000100800 */
[----:B------:R-:W-:-:S03]  /*1b40*/  IMAD.HI.U32 R21, R4, R52, RZ ;  /* 0x0000003404157227 */ /* 0x000fc600078e00ff */
[----:B------:R-:W-:Y:S01]  /*1b50*/  STL [R1+0x1a4], R139 ;  /* 0x0001a48b01007387 */ /* 0x000fe20000100800 */
[--C-:B------:R-:W-:Y:S01]  /*1b60*/  @!P0 IMAD.IADD R20, R20, 0x1, -R3.reuse ;  /* 0x0000000114148824 */ /* 0x100fe200078e0a03 */
[C---:B------:R-:W-:Y:S01]  /*1b70*/  ISETP.GT.U32.AND P0, PT, R3.reuse, R32, PT ;  /* 0x000000200300720c */ /* 0x040fe20003f04070 */
[----:B------:R-:W-:Y:S01]  /*1b80*/  IMAD.HI.U32 R15, R4, R46, RZ ;  /* 0x0000002e040f7227 */ /* 0x000fe200078e00ff */
[----:B------:R-:W-:Y:S03]  /*1b90*/  STL [R1+0x1a0], R137 ;  /* 0x0001a08901007387 */ /* 0x000fe60000100800 */
[----:B------:R-:W-:Y:S01]  /*1ba0*/  @!P1 IMAD.IADD R34, R34, 0x1, -R3 ;  /* 0x0000000122229824 */ /* 0x000fe200078e0a03 */
[----:B------:R-:W-:Y:S01]  /*1bb0*/  ISETP.GT.U32.AND P1, PT, R3, R48, PT ;  /* 0x000000300300720c */ /* 0x000fe20003f24070 */
[----:B------:R-:W-:Y:S01]  /*1bc0*/  IMAD.MOV R19, RZ, RZ, -R19 ;  /* 0x000000ffff137224 */ /* 0x000fe200078e0a13 */
[----:B------:R-:W-:Y:S01]  /*1bd0*/  STL [R1+0x19c], R135 ;  /* 0x00019c8701007387 */ /* 0x000fe20000100800 */
[----:B------:R-:W-:-:S02]  /*1be0*/  IMAD.MOV R21, RZ, RZ, -R21 ;  /* 0x000000ffff157224 */ /* 0x000fc400078e0a15 */
[----:B------:R-:W-:Y:S01]  /*1bf0*/  @!P6 IMAD.IADD R8, R8, 0x1, -R3 ;  /* 0x000000010808e824 */ /* 0x000fe200078e0a03 */
[C---:B------:R-:W-:Y:S01]  /*1c00*/  ISETP.GT.U32.AND P6, PT, R3.reuse, R30, PT ;  /* 0x0000001e0300720c */ /* 0x040fe20003fc4070 */
[----:B------:R-:W-:Y:S01]  /*1c10*/  IMAD.MOV R15, RZ, RZ, -R15 ;  /* 0x000000ffff0f7224 */ /* 0x000fe200078e0a0f */
[----:B------:R-:W-:Y:S01]  /*1c20*/  STL [R1+0x198], R133 ;  /* 0x0001988501007387 */ /* 0x000fe20000100800 */
[C---:B------:R-:W-:Y:S02]  /*1c30*/  IMAD R50, R3.reuse, R19, R50 ;  /* 0x0000001303327224 */ /* 0x040fe400078e0232 */
[C---:B------:R-:W-:Y:S01]  /*1c40*/  IMAD R52, R3.reuse, R21, R52 ;  /* 0x0000001503347224 */ /* 0x040fe200078e0234 */
[----:B------:R-:W-:Y:S01]  /*1c50*/  STL [R1+0x194], R131 ;  /* 0x0001948301007387 */ /* 0x000fe20000100800 */
[--C-:B------:R-:W-:Y:S01]  /*1c60*/  @!P3 IMAD.IADD R28, R28, 0x1, -R3.reuse ;  /* 0x000000011c1cb824 */ /* 0x100fe200078e0a03 */
[C---:B------:R-:W-:Y:S01]  /*1c70*/  ISETP.GT.U32.AND P3, PT, R3.reuse, R42, PT ;  /* 0x0000002a0300720c */ /* 0x040fe20003f64070 */
[C---:B------:R-:W-:Y:S01]  /*1c80*/  IMAD R46, R3.reuse, R15, R46 ;  /* 0x0000000f032e7224 */ /* 0x040fe200078e022e */
[----:B------:R-:W-:Y:S01]  /*1c90*/  STL [R1+0x190], R129 ;  /* 0x0001908101007387 */ /* 0x000fe20000100800 */
[--C-:B------:R-:W-:Y:S01]  /*1ca0*/  @!P2 IMAD.IADD R36, R36, 0x1, -R3.reuse ;  /* 0x000000012424a824 */ /* 0x100fe200078e0a03 */
[C---:B------:R-:W-:Y:S01]  /*1cb0*/  ISETP.GT.U32.AND P2, PT, R3.reuse, R50, PT ;  /* 0x000000320300720c */ /* 0x040fe20003f44070 */
[--C-:B------:R-:W-:Y:S01]  /*1cc0*/  @!P4 IMAD.IADD R38, R38, 0x1, -R3.reuse ;  /* 0x000000012626c824 */ /* 0x100fe200078e0a03 */
[C---:B------:R-:W-:Y:S01]  /*1cd0*/  ISETP.GT.U32.AND P4, PT, R3.reuse, R52, PT ;  /* 0x000000340300720c */ /* 0x040fe20003f84070 */
[--C-:B------:R-:W-:Y:S01]  /*1ce0*/  @!P5 IMAD.IADD R40, R40, 0x1, -R3.reuse ;  /* 0x000000012828d824 */ /* 0x100fe200078e0a03 */
[C---:B------:R-:W-:Y:S01]  /*1cf0*/  ISETP.GT.U32.AND P5, PT, R3.reuse, R56, PT ;  /* 0x000000380300720c */ /* 0x040fe20003fa4070 */
[----:B------:R-:W-:Y:S01]  /*1d00*/  IMAD.HI.U32 R15, R4, R58, RZ ;  /* 0x0000003a040f7227 */ /* 0x000fe200078e00ff */
[----:B------:R-:W-:Y:S03]  /*1d10*/  STL [R1+0x18c], R127 ;  /* 0x00018c7f01007387 */ /* 0x000fe60000100800 */
[--C-:B------:R-:W-:Y:S01]  /*1d20*/  @!P0 IMAD.IADD R32, R32, 0x1, -R3.reuse ;  /* 0x0000000120208824 */ /* 0x100fe200078e0a03 */
[C---:B------:R-:W-:Y:S01]  /*1d30*/  ISETP.GT.U32.AND P0, PT, R3.reuse, R46, PT ;  /* 0x0000002e0300720c */ /* 0x040fe20003f04070 */
[----:B------:R-:W-:Y:S01]  /*1d40*/  @!P1 IMAD.IADD R48, R48, 0x1, -R3 ;  /* 0x0000000130309824 */ /* 0x000fe200078e0a03 */
[C---:B------:R-:W-:Y:S01]  /*1d50*/  ISETP.GT.U32.AND P1, PT, R3.reuse, R40, PT ;  /* 0x000000280300720c */ /* 0x040fe20003f24070 */
[----:B------:R-:W-:Y:S01]  /*1d60*/  IMAD.MOV R15, RZ, RZ, -R15 ;  /* 0x000000ffff0f7224 */ /* 0x000fe200078e0a0f */
[----:B------:R-:W-:Y:S01]  /*1d70*/  STL [R1+0x188], R125 ;  /* 0x0001887d01007387 */ /* 0x000fe20000100800 */
[--C-:B------:R-:W-:Y:S01]  /*1d80*/  @!P6 IMAD.IADD R30, R30, 0x1, -R3.reuse ;  /* 0x000000011e1ee824 */ /* 0x100fe200078e0a03 */
[C---:B------:R-:W-:Y:S01]  /*1d90*/  ISETP.GT.U32.AND P6, PT, R3.reuse, R44, PT ;  /* 0x0000002c0300720c */ /* 0x040fe20003fc4070 */
[----:B------:R-:W-:Y:S01]  /*1da0*/  IMAD R58, R3, R15, R58 ;  /* 0x0000000f033a7224 */ /* 0x000fe200078e023a */
[----:B------:R-:W-:Y:S01]  /*1db0*/  STL [R1+0x184], R123 ;  /* 0x0001847b01007387 */ /* 0x000fe20000100800 */
[----:B------:R-:W-:-:S02]  /*1dc0*/  @!P3 IMAD.IADD R42, R42, 0x1, -R3 ;  /* 0x000000012a2ab824 */ /* 0x000fc400078e0a03 */
        /* <DEDUP_REMOVED lines=10> */
[----:B------:R-:W-:Y:S01]  /*1e70*/  @!P5 IMAD.IADD R56, R56, 0x1, -R3 ;  /* 0x000000013838d824 */ /* 0x000fe200078e0a03 */
[C---:B------:R-:W-:Y:S01]  /*1e80*/  ISETP.GT.U32.AND P5, PT, R3.reuse, R46, PT ;  /* 0x0000002e0300720c */ /* 0x040fe20003fa4070 */
[----:B------:R-:W-:Y:S01]  /*1e90*/  IMAD.HI.U32 R19, R4, R62, RZ ;  /* 0x0000003e04137227 */ /* 0x000fe200078e00ff */
[----:B------:R-:W-:Y:S01]  /*1ea0*/  ISETP.GT.U32.AND P4, PT, R3, R44, PT ;  /* 0x0000002c0300720c */ /* 0x000fe20003f84070 */
[----:B------:R-:W-:Y:S02]  /*1eb0*/  STL [R1+0x180], R121 ;  /* 0x0001807901007387 */ /* 0x000fe40000100800 */
[----:B------:R-:W-:-:S02]  /*1ec0*/  IMAD.MOV R19, RZ, RZ, -R19 ;  /* 0x000000ffff137224 */ /* 0x000fc400078e0a13 */
[--C-:B------:R-:W-:Y:S01]  /*1ed0*/  @!P3 IMAD.IADD R58, R58, 0x1, -R3.reuse ;  /* 0x000000013a3ab824 */ /* 0x100fe200078e0a03 */
[C---:B------:R-:W-:Y:S01]  /*1ee0*/  ISETP.GT.U32.AND P3, PT, R3.reuse, R48, PT ;  /* 0x000000300300720c */ /* 0x040fe20003f64070 */
[----:B------:R-:W-:Y:S01]  /*1ef0*/  @!P2 IMAD.IADD R42, R42, 0x1, -R3 ;  /* 0x000000012a2aa824 */ /* 0x000fe200078e0a03 */
[C---:B------:R-:W-:Y:S01]  /*1f00*/  ISETP.GT.U32.AND P2, PT, R3.reuse, R56, PT ;  /* 0x000000380300720c */ /* 0x040fe20003f44070 */
[C---:B------:R-:W-:Y:S01]  /*1f10*/  IMAD.HI.U32 R21, R4.reuse, R64, RZ ;  /* 0x0000004004157227 */ /* 0x040fe200078e00ff */
[----:B------:R-:W-:Y:S03]  /*1f20*/  STL [R1+0x17c], R119 ;  /* 0x00017c7701007387 */ /* 0x000fe60000100800 */
[----:B------:R-:W-:Y:S01]  /*1f30*/  IMAD R62, R3, R19, R62 ;  /* 0x00000013033e7224 */ /* 0x000fe200078e023e */
[----:B------:R-:W-:Y:S01]  /*1f40*/  STL [R1+0x178], R117 ;  /* 0x0001787501007387 */ /* 0x000fe20000100800 */
[----:B------:R-:W-:-:S03]  /*1f50*/  IMAD.HI.U32 R15, R4, R70, RZ ;  /* 0x00000046040f7227 */ /* 0x000fc600078e00ff */
[----:B------:R-:W-:Y:S01]  /*1f60*/  STL [R1+0x174], R115 ;  /* 0x0001747301007387 */ /* 0x000fe20000100800 */
[----:B------:R-:W-:Y:S01]  /*1f70*/  @!P1 IMAD.IADD R52, R52, 0x1, -R3 ;  /* 0x0000000134349824 */ /* 0x000fe200078e0a03 */
[C---:B------:R-:W-:Y:S01]  /*1f80*/  ISETP.GT.U32.AND P1, PT, R3.reuse, R68, PT ;  /* 0x000000440300720c */ /* 0x040fe20003f24070 */
[----:B------:R-:W-:Y:S01]  /*1f90*/  IMAD.MOV R21, RZ, RZ, -R21 ;  /* 0x000000ffff157224 */ /* 0x000fe200078e0a15 */
[----:B------:R-:W-:Y:S01]  /*1fa0*/  STL [R1+0x16c], R113 ;  /* 0x00016c7101007387 */ /* 0x000fe20000100800 */
[----:B------:R-:W-:Y:S02]  /*1fb0*/  IMAD.MOV R15, RZ, RZ, -R15 ;  /* 0x000000ffff0f7224 */ /* 0x000fe400078e0a0f */
[----:B------:R-:W-:Y:S01]  /*1fc0*/  @!P5 IMAD.IADD R46, R46, 0x1, -R3 ;  /* 0x000000012e2ed824 */ /* 0x000fe200078e0a03 */
[C---:B------:R-:W-:Y:S01]  /*1fd0*/  ISETP.GT.U32.AND P5, PT, R3.reuse, R62, PT ;  /* 0x0000003e0300720c */ /* 0x040fe20003fa4070 */
[C---:B------:R-:W-:Y:S01]  /*1fe0*/  IMAD R64, R3.reuse, R21, R64 ;  /* 0x0000001503407224 */ /* 0x040fe200078e0240 */
[----:B------:R-:W-:Y:S01]  /*1ff0*/  STL [R1+0x168], R111 ;  /* 0x0001686f01007387 */ /* 0x000fe20000100800 */
[----:B------:R-:W-:-:S02]  /*2000*/  IMAD R70, R3, R15, R70 ;  /* 0x0000000f03467224 */ /* 0x000fc400078e0246 */
        /* <DEDUP_REMOVED lines=9> */
[----:B------:R-:W-:Y:S01]  /*20a0*/  ISETP.GT.U32.AND P2, PT, R3, R70, PT ;  /* 0x000000460300720c */ /* 0x000fe20003f44070 */
[C---:B------:R-:W-:Y:S01]  /*20b0*/  IMAD.HI.U32 R19, R4.reuse, R74, RZ ;  /* 0x0000004a04137227 */ /* 0x040fe200078e00ff */
[----:B------:R-:W-:Y:S03]  /*20c0*/  STL [R1+0x160], R107 ;  /* 0x0001606b01007387 */ /* 0x000fe60000100800 */
[----:B------:R-:W-:Y:S01]  /*20d0*/  IMAD.MOV R11, RZ, RZ, -R11 ;  /* 0x000000ffff0b7224 */ /* 0x000fe200078e0a0b */
[----:B------:R-:W-:Y:S01]  /*20e0*/  STL [R1+0x15c], R105 ;  /* 0x00015c6901007387 */ /* 0x000fe20000100800 */
[----:B------:R-:W-:-:S03]  /*20f0*/  IMAD.HI.U32 R15, R4, R80, RZ ;  /* 0x00000050040f7227 */ /* 0x000fc600078e00ff */
[----:B------:R-:W-:Y:S01]  /*2100*/  STL [R1+0x158], R103 ;  /* 0x0001586701007387 */ /* 0x000fe20000100800 */
[----:B------:R-:W-:Y:S01]  /*2110*/  @!P1 IMAD.IADD R68, R68, 0x1, -R3 ;  /* 0x0000000144449824 */ /* 0x000fe200078e0a03 */
[C---:B------:R-:W-:Y:S01]  /*2120*/  ISETP.GT.U32.AND P1, PT, R3.reuse, R78, PT ;  /* 0x0000004e0300720c */ /* 0x040fe20003f24070 */
[----:B------:R-:W-:Y:S01]  /*2130*/  IMAD.MOV R19, RZ, RZ, -R19 ;  /* 0x000000ffff137224 */ /* 0x000fe200078e0a13 */
[----:B------:R-:W-:Y:S01]  /*2140*/  STL [R1+0x144], R91 ;  /* 0x0001445b01007387 */ /* 0x000fe20000100800 */
[C---:B------:R-:W-:Y:S02]  /*2150*/  IMAD R66, R3.reuse, R11, R66 ;  /* 0x0000000b03427224 */ /* 0x040fe400078e0242 */
[----:B------:R-:W-:Y:S01]  /*2160*/  IMAD.MOV R15, RZ, RZ, -R15 ;  /* 0x000000ffff0f7224 */ /* 0x000fe200078e0a0f */
[----:B------:R-:W-:Y:S01]  /*2170*/  STL [R1+0x154], R101 ;  /* 0x0001546501007387 */ /* 0x000fe20000100800 */
[--C-:B------:R-:W-:Y:S02]  /*2180*/  @!P5 IMAD.IADD R62, R62, 0x1, -R3.reuse ;  /* 0x000000013e3ed824 */ /* 0x100fe400078e0a03 */
[C---:B------:R-:W-:Y:S01]  /*2190*/  IMAD R74, R3.reuse, R19, R74 ;  /* 0x00000013034a7224 */ /* 0x040fe200078e024a */
[----:B------:R-:W-:Y:S01]  /*21a0*/  STL [R1+0x150], R99 ;  /* 0x0001506301007387 */ /* 0x000fe20000100800 */
[C---:B------:R-:W-:Y:S01]  /*21b0*/  IMAD R80, R3.reuse, R15, R80 ;  /* 0x0000000f03507224 */ /* 0x040fe200078e0250 */
        /* <DEDUP_REMOVED lines=13> */
[----:B------:R-:W-:Y:S01]  /*2290*/  @!P1 IMAD.IADD R78, R78, 0x1, -R3 ;  /* 0x000000014e4e9824 */ /* 0x000fe200078e0a03 */
[C---:B------:R-:W-:Y:S01]  /*22a0*/  ISETP.GT.U32.AND P1, PT, R3.reuse, R70, PT ;  /* 0x000000460300720c */ /* 0x040fe20003f24070 */
[----:B------:R-:W-:-:S02]  /*22b0*/  IMAD R84, R3, R19, R84 ;  /* 0x0000001303547224 */ /* 0x000fc400078e0254 */
[--C-:B------:R-:W-:Y:S02]  /*22c0*/  @!P0 IMAD.IADD R66, R66, 0x1, -R3.reuse ;  /* 0x0000000142428824 */ /* 0x100fe400078e0a03 */
[--C-:B------:R-:W-:Y:S01]  /*22d0*/  @!P4 IMAD.IADD R72, R72, 0x1, -R3.reuse ;  /* 0x000000014848c824 */ /* 0x100fe200078e0a03 */
[C---:B------:R-:W-:Y:S01]  /*22e0*/  ISETP.GT.U32.AND P4, PT, R3.reuse, R82, PT ;  /* 0x000000520300720c */ /* 0x040fe20003f84070 */
[----:B------:R-:W-:Y:S01]  /*22f0*/  @!P5 IMAD.IADD R62, R62, 0x1, -R3 ;  /* 0x000000013e3ed824 */ /* 0x000fe200078e0a03 */
[----:B------:R-:W-:Y:S01]  /*2300*/  ISETP.GT.U32.AND P5, PT, R3, R84, PT ;  /* 0x000000540300720c */ /* 0x000fe20003fa4070 */
[----:B------:R-:W-:-:S04]  /*2310*/  IMAD.HI.U32 R11, R4, R76, RZ ;  /* 0x0000004c040b7227 */ /* 0x000fc800078e00ff */
[--C-:B------:R-:W-:Y:S01]  /*2320*/  @!P3 IMAD.IADD R74, R74, 0x1, -R3.reuse ;  /* 0x000000014a4ab824 */ /* 0x100fe200078e0a03 */
[C---:B------:R-:W-:Y:S01]  /*2330*/  ISETP.GT.U32.AND P3, PT, R3.reuse, R66, PT ;  /* 0x000000420300720c */ /* 0x040fe20003f64070 */
[----:B------:R-:W-:Y:S01]  /*2340*/  @!P2 IMAD.IADD R80, R80, 0x1, -R3 ;  /* 0x000000015050a824 */ /* 0x000fe200078e0a03 */
[C---:B------:R-:W-:Y:S01]  /*2350*/  ISETP.GT.U32.AND P2, PT, R3.reuse, R136, PT ;  /* 0x000000880300720c */ /* 0x040fe20003f44070 */
[----:B------:R-:W-:Y:S02]  /*2360*/  IMAD.MOV R11, RZ, RZ, -R11 ;  /* 0x000000ffff0b7224 */ /* 0x000fe400078e0a0b */
[----:B------:R-:W-:Y:S01]  /*2370*/  @!P1 IMAD.IADD R70, R70, 0x1, -R3 ;  /* 0x0000000146469824 */ /* 0x000fe200078e0a03 */
[C---:B------:R-:W-:Y:S01]  /*2380*/  ISETP.GT.U32.AND P1, PT, R3.reuse, R80, PT ;  /* 0x000000500300720c */ /* 0x040fe20003f24070 */
[----:B------:R-:W-:Y:S02]  /*2390*/  IMAD R76, R3, R11, R76 ;  /* 0x0000000b034c7224 */ /* 0x000fe400078e024c */
[----:B------:R-:W-:-:S03]  /*23a0*/  IMAD.HI.U32 R19, R4, R94, RZ ;  /* 0x0000005e04137227 */ /* 0x000fc600078e00ff */
[----:B------:R-:W-:Y:S01]  /*23b0*/  ISETP.GT.U32.AND P0, PT, R3, R76, PT ;  /* 0x0000004c0300720c */ /* 0x000fe20003f04070 */
[----:B------:R-:W-:-:S04]  /*23c0*/  IMAD.HI.U32 R11, R4, R86, RZ ;  /* 0x00000056040b7227 */ /* 0x000fc800078e00ff */
[----:B------:R-:W-:Y:S02]  /*23d0*/  IMAD.MOV R19, RZ, RZ, -R19 ;  /* 0x000000ffff137224 */ /* 0x000fe400078e0a13 */
[--C-:B------:R-:W-:Y:S01]  /*23e0*/  @!P4 IMAD.IADD R82, R82, 0x1, -R3.reuse ;  /* 0x000000015252c824 */ /* 0x100fe200078e0a03 */
[C---:B------:R-:W-:Y:S01]  /*23f0*/  ISETP.GT.U32.AND P4, PT, R3.reuse, R72, PT ;  /* 0x000000480300720c */ /* 0x040fe20003f84070 */
[----:B------:R-:W-:Y:S01]  /*2400*/  @!P5 IMAD.IADD R84, R84, 0x1, -R3 ;  /* 0x000000015454d824 */ /* 0x000fe200078e0a03 */
[----:B------:R-:W-:Y:S01]  /*2410*/  ISETP.GT.U32.AND P5, PT, R3, R74, PT ;  /* 0x0000004a0300720c */ /* 0x000fe20003fa4070 */
[----:B------:R-:W-:Y:S02]  /*2420*/  IMAD.MOV R11, RZ, RZ, -R11 ;  /* 0x000000ffff0b7224 */ /* 0x000fe400078e0a0b */
[----:B------:R-:W-:-:S04]  /*2430*/  IMAD.HI.U32 R15, R4, R88, RZ ;  /* 0x00000058040f7227 */ /* 0x000fc800078e00ff */
[C---:B------:R-:W-:Y:S02]  /*2440*/  IMAD R94, R3.reuse, R19, R94 ;  /* 0x00000013035e7224 */ /* 0x040fe400078e025e */
[--C-:B------:R-:W-:Y:S01]  /*2450*/  @!P3 IMAD.IADD R66, R66, 0x1, -R3.reuse ;  /* 0x000000014242b824 */ /* 0x100fe200078e0a03 */
[C---:B------:R-:W-:Y:S01]  /*2460*/  ISETP.GT.U32.AND P3, PT, R3.reuse, R84, PT ;  /* 0x000000540300720c */ /* 0x040fe20003f64070 */
[----:B------:R-:W-:Y:S01]  /*2470*/  @!P2 IMAD.IADD R136, R136, 0x1, -R3 ;  /* 0x000000018888a824 */ /* 0x000fe200078e0a03 */
[C---:B------:R-:W-:Y:S01]  /*2480*/  ISETP.GT.U32.AND P2, PT, R3.reuse, R82, PT ;  /* 0x000000520300720c */ /* 0x040fe20003f44070 */
[----:B------:R-:W-:Y:S02]  /*2490*/  IMAD R86, R3, R11, R86 ;  /* 0x0000000b03567224 */ /* 0x000fe400078e0256 */
[----:B------:R-:W-:Y:S02]  /*24a0*/  IMAD.MOV R15, RZ, RZ, -R15 ;  /* 0x000000ffff0f7224 */ /* 0x000fe400078e0a0f */
[----:B------:R-:W-:-:S04]  /*24b0*/  IMAD.HI.U32 R11, R4, R100, RZ ;  /* 0x00000064040b7227 */ /* 0x000fc800078e00ff */
[----:B------:R-:W-:Y:S01]  /*24c0*/  @!P1 IMAD.IADD R80, R80, 0x1, -R3 ;  /* 0x0000000150509824 */ /* 0x000fe200078e0a03 */
[C---:B------:R-:W-:Y:S01]  /*24d0*/  ISETP.GT.U32.AND P1, PT, R3.reuse, R94, PT ;  /* 0x0000005e0300720c */ /* 0x040fe20003f24070 */
[----:B------:R-:W-:Y:S02]  /*24e0*/  IMAD R88, R3, R15, R88 ;  /* 0x0000000f03587224 */ /* 0x000fe400078e0258 */
[----:B------:R-:W-:Y:S02]  /*24f0*/  IMAD.MOV R11, RZ, RZ, -R11 ;  /* 0x000000ffff0b7224 */ /* 0x000fe400078e0a0b */
[----:B------:R-:W-:-:S04]  /*2500*/  IMAD.HI.U32 R15, R4, R98, RZ ;  /* 0x00000062040f7227 */ /* 0x000fc800078e00ff */
[C---:B------:R-:W-:Y:S02]  /*2510*/  IMAD R100, R3.reuse, R11, R100 ;  /* 0x0000000b03647224 */ /* 0x040fe400078e0264 */
[----:B------:R-:W-:Y:S01]  /*2520*/  @!P4 IMAD.IADD R72, R72, 0x1, -R3 ;  /* 0x000000014848c824 */ /* 0x000fe200078e0a03 */
[C---:B------:R-:W-:Y:S01]  /*2530*/  ISETP.GT.U32.AND P4, PT, R3.reuse, R86, PT ;  /* 0x000000560300720c */ /* 0x040fe20003f84070 */
[----:B------:R-:W-:Y:S02]  /*2540*/  IMAD.MOV R15, RZ, RZ, -R15 ;  /* 0x000000ffff0f7224 */ /* 0x000fe400078e0a0f */
[--C-:B------:R-:W-:Y:S01]  /*2550*/  @!P2 IMAD.IADD R82, R82, 0x1, -R3.reuse ;  /* 0x000000015252a824 */ /* 0x100fe200078e0a03 */
[C---:B------:R-:W-:Y:S01]  /*2560*/  ISETP.GT.U32.AND P2, PT, R3.reuse, R100, PT ;  /* 0x000000640300720c */ /* 0x040fe20003f44070 */
[----:B------:R-:W-:Y:S01]  /*2570*/  @!P3 IMAD.IADD R84, R84, 0x1, -R3 ;  /* 0x000000015454b824 */ /* 0x000fe200078e0a03 */
[C---:B------:R-:W-:Y:S01]  /*2580*/  ISETP.GT.U32.AND P3, PT, R3.reuse, R96, PT ;  /* 0x000000600300720c */ /* 0x040fe20003f64070 */
[----:B------:R-:W-:-:S02]  /*2590*/  IMAD R98, R3, R15, R98 ;  /* 0x0000000f03627224 */ /* 0x000fc400078e0262 */
[----:B------:R-:W-:-:S04]  /*25a0*/  IMAD.HI.U32 R15, R4, R110, RZ ;  /* 0x0000006e040f7227 */ /* 0x000fc800078e00ff */
[----:B------:R-:W-:Y:S01]  /*25b0*/  @!P1 IMAD.IADD R94, R94, 0x1, -R3 ;  /* 0x000000015e5e9824 */ /* 0x000fe200078e0a03 */
[C---:B------:R-:W-:Y:S01]  /*25c0*/  ISETP.GT.U32.AND P1, PT, R3.reuse, R108, PT ;  /* 0x0000006c0300720c */ /* 0x040fe20003f24070 */
[----:B------:R-:W-:Y:S02]  /*25d0*/  IMAD.MOV R15, RZ, RZ, -R15 ;  /* 0x000000ffff0f7224 */ /* 0x000fe400078e0a0f */
[--C-:B------:R-:W-:Y:S01]  /*25e0*/  @!P4 IMAD.IADD R86, R86, 0x1, -R3.reuse ;  /* 0x000000015656c824 */ /* 0x100fe200078e0a03 */
[C---:B------:R-:W-:Y:S01]  /*25f0*/  ISETP.GT.U32.AND P4, PT, R3.reuse, R98, PT ;  /* 0x000000620300720c */ /* 0x040fe20003f84070 */
[C---:B------:R-:W-:Y:S02]  /*2600*/  IMAD R110, R3.reuse, R15, R110 ;  /* 0x0000000f036e7224 */ /* 0x040fe400078e026e */
[--C-:B------:R-:W-:Y:S02]  /*2610*/  @!P2 IMAD.IADD R100, R100, 0x1, -R3.reuse ;  /* 0x000000016464a824 */ /* 0x100fe400078e0a03 */
[----:B------:R-:W-:Y:S01]  /*2620*/  @!P3 IMAD.IADD R96, R96, 0x1, -R3 ;  /* 0x000000016060b824 */ /* 0x000fe200078e0a03 */
[C---:B------:R-:W-:Y:S01]  /*2630*/  ISETP.GT.U32.AND P2, PT, R3.reuse, R110, PT ;  /* 0x0000006e0300720c */ /* 0x040fe20003f44070 */
[----:B------:R-:W-:Y:S01]  /*2640*/  IMAD.HI.U32 R19, R4, R104, RZ ;  /* 0x0000006804137227 */ /* 0x000fe200078e00ff */
[----:B------:R-:W-:-:S03]  /*2650*/  ISETP.GT.U32.AND P3, PT, R3, R86, PT ;  /* 0x000000560300720c */ /* 0x000fc60003f64070 */
[----:B------:R-:W-:Y:S01]  /*2660*/  @!P1 IMAD.IADD R108, R108, 0x1, -R3 ;  /* 0x000000016c6c9824 */ /* 0x000fe200078e0a03 */
[----:B------:R-:W-:Y:S01]  /*2670*/  ISETP.GT.U32.AND P1, PT, R3, R100, PT ;  /* 0x000000640300720c */ /* 0x000fe20003f24070 */
[----:B------:R-:W-:Y:S02]  /*2680*/  IMAD.MOV R19, RZ, RZ, -R19 ;  /* 0x000000ffff137224 */ /* 0x000fe400078e0a13 */
[----:B------:R-:W-:-:S04]  /*2690*/  IMAD.HI.U32 R11, R4, R106, RZ ;  /* 0x0000006a040b7227 */ /* 0x000fc800078e00ff */
[----:B------:R-:W-:Y:S02]  /*26a0*/  IMAD R104, R3, R19, R104 ;  /* 0x0000001303687224 */ /* 0x000fe400078e0268 */
[----:B------:R-:W-:-:S04]  /*26b0*/  IMAD.HI.U32 R19, R4, R112, RZ ;  /* 0x0000007004137227 */ /* 0x000fc800078e00ff */
[----:B------:R-:W-:Y:S02]  /*26c0*/  IMAD.MOV R11, RZ, RZ, -R11 ;  /* 0x000000ffff0b7224 */ /* 0x000fe400078e0a0b */
[----:B------:R-:W-:Y:S02]  /*26d0*/  @!P4 IMAD.IADD R98, R98, 0x1, -R3 ;  /* 0x000000016262c824 */ /* 0x000fe400078e0a03 */
[----:B------:R-:W-:Y:S02]  /*26e0*/  IMAD.MOV R19, RZ, RZ, -R19 ;  /* 0x000000ffff137224 */ /* 0x000fe400078e0a13 */
[C---:B------:R-:W-:Y:S02]  /*26f0*/  IMAD R106, R3.reuse, R11, R106 ;  /* 0x0000000b036a7224 */ /* 0x040fe400078e026a */
[--C-:B------:R-:W-:Y:S01]  /*2700*/  @!P2 IMAD.IADD R110, R110, 0x1, -R3.reuse ;  /* 0x000000016e6ea824 */ /* 0x100fe200078e0a03 */
[C---:B------:R-:W-:Y:S01]  /*2710*/  ISETP.GT.U32.AND P2, PT, R3.reuse, R96, PT ;  /* 0x000000600300720c */ /* 0x040fe20003f44070 */
[----:B------:R-:W-:Y:S01]  /*2720*/  @!P3 IMAD.IADD R86, R86, 0x1, -R3 ;  /* 0x000000015656b824 */ /* 0x000fe200078e0a03 */
[----:B------:R-:W-:Y:S01]  /*2730*/  ISETP.GT.U32.AND P3, PT, R3, R98, PT ;  /* 0x000000620300720c */ /* 0x000fe20003f64070 */
[----:B------:R-:W-:-:S04]  /*2740*/  IMAD.HI.U32 R11, R4, R116, RZ ;  /* 0x00000074040b7227 */ /* 0x000fc800078e00ff */
[C---:B------:R-:W-:Y:S02]  /*2750*/  IMAD R112, R3.reuse, R19, R112 ;  /* 0x0000001303707224 */ /* 0x040fe400078e0270 */
[----:B------:R-:W-:Y:S01]  /*2760*/  @!P1 IMAD.IADD R100, R100, 0x1, -R3 ;  /* 0x0000000164649824 */ /* 0x000fe200078e0a03 */
[----:B------:R-:W-:Y:S01]  /*2770*/  ISETP.GT.U32.AND P1, PT, R3, R110, PT ;  /* 0x0000006e0300720c */ /* 0x000fe20003f24070 */
[----:B------:R-:W-:Y:S02]  /*2780*/  IMAD.MOV R19, RZ, RZ, -R11 ;  /* 0x000000ffff137224 */ /* 0x000fe400078e0a0b */
        /* <DEDUP_REMOVED lines=9> */
[----:B------:R-:W-:Y:S01]  /*2820*/  ISETP.GT.U32.AND P1, PT, R3, R124, PT ;  /* 0x0000007c0300720c */ /* 0x000fe20003f24070 */
[----:B------:R-:W-:Y:S01]  /*2830*/  IMAD R138, R9, 0x40, R95 ;  /* 0x00000040098a7824 */ /* 0x000fe200078e025f */
[C---:B------:R-:W-:Y:S01]  /*2840*/  ISETP.GT.U32.AND P0, PT, R3.reuse, R68, PT ;  /* 0x000000440300720c */ /* 0x040fe20003f04070 */
[--C-:B------:R-:W-:Y:S01]  /*2850*/  @!P6 IMAD.IADD R58, R58, 0x1, -R3.reuse ;  /* 0x000000013a3ae824 */ /* 0x100fe200078e0a03 */
[C---:B------:R-:W-:Y:S01]  /*2860*/  ISETP.GT.U32.AND P6, PT, R3.reuse, R60, PT ;  /* 0x0000003c0300720c */ /* 0x040fe20003fc4070 */
[--C-:B------:R-:W-:Y:S01]  /*2870*/  @!P5 IMAD.IADD R74, R74, 0x1, -R3.reuse ;  /* 0x000000014a4ad824 */ /* 0x100fe200078e0a03 */
[----:B------:R-:W-:Y:S01]  /*2880*/  ISETP.GT.U32.AND P5, PT, R3, R92, PT ;  /* 0x0000005c0300720c */ /* 0x000fe20003fa4070 */
[----:B------:R-:W-:Y:S01]  /*2890*/  @!P3 IMAD.IADD R112, R112, 0x1, -R3 ;  /* 0x000000017070b824 */ /* 0x000fe200078e0a03 */
[----:B------:R-:W-:Y:S01]  /*28a0*/  STL [R1+0x138], R138 ;  /* 0x0001388a01007387 */ /* 0x000fe20000100800 */
[----:B------:R-:W-:Y:S01]  /*28b0*/  IMAD.HI.U32 R15, R4, R122, RZ ;  /* 0x0000007a040f7227 */ /* 0x000fe200078e00ff */
[----:B------:R-:W-:-:S02]  /*28c0*/  IABS R54, R138 ;  /* 0x0000008a00367213 */ /* 0x000fc40000000000 */
[----:B------:R2:W-:Y:S01]  /*28d0*/  STL [R1+0x1c4], R206 ;  /* 0x0001c4ce01007387 */ /* 0x0005e20000100800 */
[----:B------:R-:W-:Y:S01]  /*28e0*/  @!P1 IMAD.IADD R124, R124, 0x1, -R3 ;  /* 0x000000017c7c9824 */ /* 0x000fe200078e0a03 */
[C---:B------:R-:W-:Y:S01]  /*28f0*/  ISETP.GT.U32.AND P1, PT, R3.reuse, R112, PT ;  /* 0x000000700300720c */ /* 0x040fe20003f24070 */
[----:B------:R-:W-:Y:S01]  /*2900*/  IMAD.MOV R15, RZ, RZ, -R15 ;  /* 0x000000ffff0f7224 */ /* 0x000fe200078e0a0f */
[----:B------:R-:W-:Y:S01]  /*2910*/  STL [R1+0x1c8], R155 ;  /* 0x0001c89b01007387 */ /* 0x000fe20000100800 */
[--C-:B------:R-:W-:Y:S01]  /*2920*/  @!P6 IMAD.IADD R60, R60, 0x1, -R3.reuse ;  /* 0x000000013c3ce824 */ /* 0x100fe200078e0a03 */
[C---:B------:R-:W-:Y:S01]  /*2930*/  ISETP.GT.U32.AND P6, PT, R3.reuse, R64, PT ;  /* 0x000000400300720c */ /* 0x040fe20003fc4070 */
[----:B------:R-:W-:Y:S01]  /*2940*/  @!P5 IMAD.IADD R92, R92, 0x1, -R3 ;  /* 0x000000015c5cd824 */ /* 0x000fe200078e0a03 */
[----:B------:R-:W-:Y:S01]  /*2950*/  ISETP.GT.U32.AND P5, PT, R3, R102, PT ;  /* 0x000000660300720c */ /* 0x000fe20003fa4070 */
[----:B------:R-:W-:-:S03]  /*2960*/  IMAD.HI.U32 R11, R4, R126, RZ ;  /* 0x0000007e040b7227 */ /* 0x000fc600078e00ff */
[C---:B------:R-:W-:Y:S01]  /*2970*/  ISETP.GT.U32.AND P4, PT, R3.reuse, R92, PT ;  /* 0x0000005c0300720c */ /* 0x040fe20003f84070 */
[C---:B------:R-:W-:Y:S02]  /*2980*/  IMAD R122, R3.reuse, R15, R122 ;  /* 0x0000000f037a7224 */ /* 0x040fe400078e027a */
[--C-:B------:R-:W-:Y:S01]  /*2990*/  @!P1 IMAD.IADD R112, R112, 0x1, -R3.reuse ;  /* 0x0000000170709824 */ /* 0x100fe200078e0a03 */
[C---:B------:R-:W-:Y:S01]  /*29a0*/  ISETP.GT.U32.AND P1, PT, R3.reuse, R124, PT ;  /* 0x0000007c0300720c */ /* 0x040fe20003f24070 */
[--C-:B------:R-:W-:Y:S01]  /*29b0*/  @!P0 IMAD.IADD R68, R68, 0x1, -R3.reuse ;  /* 0x0000000144448824 */ /* 0x100fe200078e0a03 */
[C---:B------:R-:W-:Y:S01]  /*29c0*/  ISETP.GT.U32.AND P0, PT, R3.reuse, R78, PT ;  /* 0x0000004e0300720c */ /* 0x040fe20003f04070 */
[--C-:B------:R-:W-:Y:S01]  /*29d0*/  @!P6 IMAD.IADD R64, R64, 0x1, -R3.reuse ;  /* 0x000000014040e824 */ /* 0x100fe200078e0a03 */
[----:B------:R-:W-:Y:S01]  /*29e0*/  ISETP.GT.U32.AND P6, PT, R3, R76, PT ;  /* 0x0000004c0300720c */ /* 0x000fe20003fc4070 */
[----:B------:R-:W-:Y:S02]  /*29f0*/  @!P5 IMAD.IADD R102, R102, 0x1, -R3 ;  /* 0x000000016666d824 */ /* 0x000fe400078e0a03 */
[----:B------:R-:W-:-:S02]  /*2a00*/  IMAD.MOV R15, RZ, RZ, -R11 ;  /* 0x000000ffff0f7224 */ /* 0x000fc400078e0a0b */
[----:B------:R-:W-:-:S04]  /*2a10*/  IMAD.HI.U32 R11, R4, R128, RZ ;  /* 0x00000080040b7227 */ /* 0x000fc800078e00ff */
[--C-:B------:R-:W-:Y:S01]  /*2a20*/  @!P1 IMAD.IADD R124, R124, 0x1, -R3.reuse ;  /* 0x000000017c7c9824 */ /* 0x100fe200078e0a03 */
[----:B------:R-:W-:Y:S01]  /*2a30*/  ISETP.GE.AND P1, PT, R206, RZ, PT ;  /* 0x000000ffce00720c */ /* 0x000fe20003f26270 */
[--C-:B------:R-:W-:Y:S01]  /*2a40*/  @!P4 IMAD.IADD R92, R92, 0x1, -R3.reuse ;  /* 0x000000015c5cc824 */ /* 0x100fe200078e0a03 */
[----:B--2---:R-:W2:Y:S01]  /*2a50*/  LDL R206, [R1+0x138] ;  /* 0x0001380001ce7983 */ /* 0x004ea20000100800 */
[----:B------:R-:W-:Y:S01]  /*2a60*/  @!P6 IMAD.IADD R76, R76, 0x1, -R3 ;  /* 0x000000014c4ce824 */ /* 0x000fe200078e0a03 */
[C---:B------:R-:W-:Y:S01]  /*2a70*/  ISETP.GT.U32.AND P6, PT, R3.reuse, R88, PT ;  /* 0x000000580300720c */ /* 0x040fe20003fc4070 */
[----:B------:R-:W-:Y:S01]  /*2a80*/  IMAD.MOV R11, RZ, RZ, -R11 ;  /* 0x000000ffff0b7224 */ /* 0x000fe200078e0a0b */
[C---:B------:R-:W-:Y:S01]  /*2a90*/  ISETP.GT.U32.AND P4, PT, R3.reuse, R102, PT ;  /* 0x000000660300720c */ /* 0x040fe20003f84070 */
[----:B------:R-:W-:Y:S01]  /*2aa0*/  @!P2 IMAD.IADD R96, R96, 0x1, -R3 ;  /* 0x000000016060a824 */ /* 0x000fe200078e0a03 */
[C---:B------:R-:W-:Y:S01]  /*2ab0*/  ISETP.GT.U32.AND P2, PT, R3.reuse, R114, PT ;  /* 0x000000720300720c */ /* 0x040fe20003f44070 */
[----:B------:R-:W-:-:S02]  /*2ac0*/  IMAD R128, R3, R11, R128 ;  /* 0x0000000b03807224 */ /* 0x000fc400078e0280 */
[--C-:B------:R-:W-:Y:S01]  /*2ad0*/  @!P0 IMAD.IADD R78, R78, 0x1, -R3.reuse ;  /* 0x000000014e4e8824 */ /* 0x100fe200078e0a03 */
[C---:B------:R-:W-:Y:S01]  /*2ae0*/  ISETP.GT.U32.AND P0, PT, R3.reuse, R90, PT ;  /* 0x0000005a0300720c */ /* 0x040fe20003f04070 */
[C---:B------:R-:W-:Y:S01]  /*2af0*/  IMAD R116, R3.reuse, R19, R116 ;  /* 0x0000001303747224 */ /* 0x040fe200078e0274 */
[C---:B------:R-:W-:Y:S01]  /*2b00*/  ISETP.GT.U32.AND P3, PT, R3.reuse, R128, PT ;  /* 0x000000800300720c */ /* 0x040fe20003f64070 */
[C---:B------:R-:W-:Y:S02]  /*2b10*/  IMAD R126, R3.reuse, R15, R126 ;  /* 0x0000000f037e7224 */ /* 0x040fe400078e027e */
[--C-:B------:R-:W-:Y:S01]  /*2b20*/  @!P6 IMAD.IADD R88, R88, 0x1, -R3.reuse ;  /* 0x000000015858e824 */ /* 0x100fe200078e0a03 */
[C---:B------:R-:W-:Y:S01]  /*2b30*/  ISETP.GT.U32.AND P6, PT, R3.reuse, R104, PT ;  /* 0x000000680300720c */ /* 0x040fe20003fc4070 */
[--C-:B------:R-:W-:Y:S01]  /*2b40*/  @!P4 IMAD.IADD R102, R102, 0x1, -R3.reuse ;  /* 0x000000016666c824 */ /* 0x100fe200078e0a03 */
[C---:B------:R-:W-:Y:S01]  /*2b50*/  ISETP.GT.U32.AND P4, PT, R3.reuse, R116, PT ;  /* 0x000000740300720c */ /* 0x040fe20003f84070 */
[----:B------:R-:W-:Y:S01]  /*2b60*/  @!P2 IMAD.IADD R114, R114, 0x1, -R3 ;  /* 0x000000017272a824 */ /* 0x000fe200078e0a03 */
[C---:B------:R-:W-:Y:S01]  /*2b70*/  ISETP.GT.U32.AND P5, PT, R3.reuse, R88, PT ;  /* 0x000000580300720c */ /* 0x040fe20003fa4070 */
[----:B------:R-:W-:Y:S01]  /*2b80*/  IMAD.HI.U32 R13, R4, R130, RZ ;  /* 0x00000082040d7227 */ /* 0x000fe200078e00ff */
[----:B------:R-:W-:-:S03]  /*2b90*/  ISETP.GT.U32.AND P2, PT, R3, R126, PT ;  /* 0x0000007e0300720c */ /* 0x000fc60003f44070 */
[--C-:B------:R-:W-:Y:S01]  /*2ba0*/  @!P0 IMAD.IADD R90, R90, 0x1, -R3.reuse ;  /* 0x000000015a5a8824 */ /* 0x100fe200078e0a03 */
[C---:B------:R-:W-:Y:S01]  /*2bb0*/  ISETP.GT.U32.AND P0, PT, R3.reuse, R106, PT ;  /* 0x0000006a0300720c */ /* 0x040fe20003f04070 */
[--C-:B------:R-:W-:Y:S02]  /*2bc0*/  @!P3 IMAD.IADD R128, R128, 0x1, -R3.reuse ;  /* 0x000000018080b824 */ /* 0x100fe400078e0a03 */
[--C-:B------:R-:W-:Y:S01]  /*2bd0*/  @!P6 IMAD.IADD R104, R104, 0x1, -R3.reuse ;  /* 0x000000016868e824 */ /* 0x100fe200078e0a03 */
[C---:B------:R-:W-:Y:S01]  /*2be0*/  ISETP.GT.U32.AND P6, PT, R3.reuse, R90, PT ;  /* 0x0000005a0300720c */ /* 0x040fe20003fc4070 */
[--C-:B------:R-:W-:Y:S02]  /*2bf0*/  @!P4 IMAD.IADD R116, R116, 0x1, -R3.reuse ;  /* 0x000000017474c824 */ /* 0x100fe400078e0a03 */
[--C-:B------:R-:W-:Y:S01]  /*2c00*/  @!P5 IMAD.IADD R88, R88, 0x1, -R3.reuse ;  /* 0x000000015858d824 */ /* 0x100fe200078e0a03 */
[C---:B------:R-:W-:Y:S01]  /*2c10*/  ISETP.GT.U32.AND P5, PT, R3.reuse, R104, PT ;  /* 0x000000680300720c */ /* 0x040fe20003fa4070 */
[----:B------:R-:W-:Y:S01]  /*2c20*/  @!P2 IMAD.IADD R126, R126, 0x1, -R3 ;  /* 0x000000017e7ea824 */ /* 0x000fe200078e0a03 */
[----:B------:R-:W-:Y:S01]  /*2c30*/  ISETP.GT.U32.AND P2, PT, R3, R116, PT ;  /* 0x000000740300720c */ /* 0x000fe20003f44070 */
[----:B------:R-:W-:-:S04]  /*2c40*/  IMAD.HI.U32 R15, R4, R132, RZ ;  /* 0x00000084040f7227 */ /* 0x000fc800078e00ff */
[----:B------:R-:W-:-:S04]  /*2c50*/  IMAD.HI.U32 R4, R4, R134, RZ ;  /* 0x0000008604047227 */ /* 0x000fc800078e00ff */
[--C-:B------:R-:W-:Y:S01]  /*2c60*/  @!P6 IMAD.IADD R90, R90, 0x1, -R3.reuse ;  /* 0x000000015a5ae824 */ /* 0x100fe200078e0a03 */
[C---:B------:R-:W-:Y:S01]  /*2c70*/  ISETP.GT.U32.AND P6, PT, R3.reuse, R108, PT ;  /* 0x0000006c0300720c */ /* 0x040fe20003fc4070 */
        /* <DEDUP_REMOVED lines=9> */
[--C-:B------:R-:W-:Y:S01]  /*2d10*/  @!P5 IMAD.IADD R120, R120, 0x1, -R3.reuse ;  /* 0x000000017878d824 */ /* 0x100fe200078e0a03 */
[----:B------:R-:W-:Y:S01]  /*2d20*/  ISETP.GT.U32.AND P5, PT, R3, R114, PT ;  /* 0x000000720300720c */ /* 0x000fe20003fa4070 */
[----:B------:R-:W-:Y:S01]  /*2d30*/  @!P2 IMAD.IADD R126, R126, 0x1, -R3 ;  /* 0x000000017e7ea824 */ /* 0x000fe200078e0a03 */
[----:B------:R-:W-:Y:S01]  /*2d40*/  ISETP.GE.AND P2, PT, R177, RZ, PT ;  /* 0x000000ffb100720c */ /* 0x000fe20003f46270 */
[----:B------:R-:W-:Y:S01]  /*2d50*/  IMAD.MOV R5, RZ, RZ, -R5 ;  /* 0x000000ffff057224 */ /* 0x000fe200078e0a05 */
[C---:B------:R-:W-:Y:S01]  /*2d60*/  ISETP.GT.U32.AND P3, PT, R3.reuse, R120, PT ;  /* 0x000000780300720c */ /* 0x040fe20003f64070 */
[----:B------:R-:W-:Y:S01]  /*2d70*/  @!P0 IMAD.IADD R106, R106, 0x1, -R3 ;  /* 0x000000016a6a8824 */ /* 0x000fe200078e0a03 */
[----:B------:R-:W-:Y:S01]  /*2d80*/  ISETP.GT.U32.AND P0, PT, R3, R94, PT ;  /* 0x0000005e0300720c */ /* 0x000fe20003f04070 */
[----:B------:R-:W-:-:S02]  /*2d90*/  IMAD R54, R7, R5, R54 ;  /* 0x0000000507367224 */ /* 0x000fc400078e0236 */
[----:B------:R-:W-:Y:S01]  /*2da0*/  @!P1 IMAD.MOV R10, RZ, RZ, -R10 ;  /* 0x000000ffff0a9224 */ /* 0x000fe200078e0a0a */
[----:B------:R-:W-:Y:S01]  /*2db0*/  ISETP.GE.AND P1, PT, R171, RZ, PT ;  /* 0x000000ffab00720c */ /* 0x000fe20003f26270 */
[--C-:B------:R-:W-:Y:S01]  /*2dc0*/  @!P6 IMAD.IADD R118, R118, 0x1, -R3.reuse ;  /* 0x000000017676e824 */ /* 0x100fe200078e0a03 */
[----:B------:R-:W-:Y:S01]  /*2dd0*/  ISETP.GT.U32.AND P6, PT, R3, R134, PT ;  /* 0x000000860300720c */ /* 0x000fe20003fc4070 */
[--C-:B------:R-:W-:Y:S01]  /*2de0*/  @!P5 IMAD.IADD R114, R114, 0x1, -R3.reuse ;  /* 0x000000017272d824 */ /* 0x100fe200078e0a03 */
[----:B------:R-:W-:Y:S01]  /*2df0*/  ISETP.GT.U32.AND P5, PT, R7, R54, PT ;  /* 0x000000360700720c */ /* 0x000fe20003fa4070 */
[----:B------:R-:W-:Y:S01]  /*2e00*/  @!P2 IMAD.MOV R14, RZ, RZ, -R14 ;  /* 0x000000ffff0ea224 */ /* 0x000fe200078e0a0e */
[----:B------:R-:W-:Y:S01]  /*2e10*/  ISETP.GE.AND P2, PT, R172, RZ, PT ;  /* 0x000000ffac00720c */ /* 0x000fe20003f46270 */
[--C-:B------:R-:W-:Y:S01]  /*2e20*/  @!P3 IMAD.IADD R120, R120, 0x1, -R3.reuse ;  /* 0x000000017878b824 */ /* 0x100fe200078e0a03 */
[C---:B------:R-:W-:Y:S01]  /*2e30*/  ISETP.GT.U32.AND P3, PT, R3.reuse, R128, PT ;  /* 0x000000800300720c */ /* 0x040fe20003f64070 */
[--C-:B------:R-:W-:Y:S01]  /*2e40*/  @!P0 IMAD.IADD R94, R94, 0x1, -R3.reuse ;  /* 0x000000015e5e8824 */ /* 0x100fe200078e0a03 */
[----:B------:R-:W-:Y:S01]  /*2e50*/  ISETP.GT.U32.AND P0, PT, R3, R106, PT ;  /* 0x0000006a0300720c */ /* 0x000fe20003f04070 */
[----:B------:R-:W-:Y:S01]  /*2e60*/  IMAD.SHL.U32 R9, R2, 0x10, RZ ;  /* 0x0000001002097824 */ /* 0x000fe200078e00ff */
[----:B------:R-:W3:Y:S01]  /*2e70*/  LDC.64 R4, c[0x0][0x230] ;  /* 0x00008c00ff047b82 */ /* 0x000ee20000000a00 */
[----:B------:R-:W-:Y:S01]  /*2e80*/  @!P1 IMAD.MOV R26, RZ, RZ, -R26 ;  /* 0x000000ffff1a9224 */ /* 0x000fe200078e0a1a */
[----:B------:R-:W-:Y:S01]  /*2e90*/  ISETP.GE.AND P1, PT, R166, RZ, PT ;  /* 0x000000ffa600720c */ /* 0x000fe20003f26270 */
[----:B------:R-:W-:Y:S01]  /*2ea0*/  @!P6 IMAD.IADD R134, R134, 0x1, -R3 ;  /* 0x000000018686e824 */ /* 0x000fe200078e0a03 */
[----:B------:R-:W-:Y:S01]  /*2eb0*/  LOP3.LUT R9, R9, 0x70, RZ, 0xc0, !PT ;  /* 0x0000007009097812 */ /* 0x000fe200078ec0ff */
[----:B------:R-:W-:-:S02]  /*2ec0*/  @!P5 IMAD.IADD R54, R54, 0x1, -R7 ;  /* 0x000000013636d824 */ /* 0x000fc400078e0a07 */
[----:B------:R-:W-:Y:S01]  /*2ed0*/  @!P2 IMAD.MOV R24, RZ, RZ, -R24 ;  /* 0x000000ffff18a224 */ /* 0x000fe200078e0a18 */
[----:B------:R-:W-:Y:S01]  /*2ee0*/  ISETP.GT.U32.AND P5, PT, R3, R134, PT ;  /* 0x000000860300720c */ /* 0x000fe20003fa4070 */
[----:B------:R-:W-:Y:S01]  /*2ef0*/  @!P3 IMAD.IADD R128, R128, 0x1, -R3 ;  /* 0x000000018080b824 */ /* 0x000fe200078e0a03 */
[----:B------:R-:W-:Y:S01]  /*2f00*/  ISETP.GE.AND P3, PT, R178, RZ, PT ;  /* 0x000000ffb200720c */ /* 0x000fe20003f66270 */
[----:B------:R-:W-:Y:S01]  /*2f10*/  IMAD.MOV R13, RZ, RZ, -R13 ;  /* 0x000000ffff0d7224 */ /* 0x000fe200078e0a0d */
[----:B------:R-:W-:Y:S01]  /*2f20*/  ISETP.GE.AND P2, PT, R167, RZ, PT ;  /* 0x000000ffa700720c */ /* 0x000fe20003f46270 */
[----:B------:R-:W-:Y:S01]  /*2f30*/  @!P0 IMAD.IADD R106, R106, 0x1, -R3 ;  /* 0x000000016a6a8824 */ /* 0x000fe200078e0a03 */
[C---:B------:R-:W-:Y:S01]  /*2f40*/  ISETP.GT.U32.AND P0, PT, R3.reuse, R122, PT ;  /* 0x0000007a0300720c */ /* 0x040fe20003f04070 */
[----:B------:R-:W-:Y:S02]  /*2f50*/  IMAD R130, R3, R13, R130 ;  /* 0x0000000d03827224 */ /* 0x000fe400078e0282 */
[----:B------:R-:W-:-:S02]  /*2f60*/  IMAD.SHL.U32 R138, R2, 0x200, RZ ;  /* 0x00000200028a7824 */ /* 0x000fc400078e00ff */
[----:B------:R-:W-:Y:S01]  /*2f70*/  IMAD.IADD R2, R9, 0x1, R6 ;  /* 0x0000000109027824 */ /* 0x000fe200078e0206 */
[----:B------:R-:W-:Y:S01]  /*2f80*/  ISETP.GT.U32.AND P4, PT, R3, R130, PT ;  /* 0x000000820300720c */ /* 0x000fe20003f84070 */
[----:B------:R-:W-:Y:S01]  /*2f90*/  @!P5 IMAD.IADD R134, R134, 0x1, -R3 ;  /* 0x000000018686d824 */ /* 0x000fe200078e0a03 */
[----:B------:R-:W-:Y:S01]  /*2fa0*/  ISETP.GE.AND P5, PT, R176, RZ, PT ;  /* 0x000000ffb000720c */ /* 0x000fe20003fa6270 */
[----:B------:R-:W-:Y:S01]  /*2fb0*/  @!P3 IMAD.MOV R12, RZ, RZ, -R12 ;  /* 0x000000ffff0cb224 */ /* 0x000fe200078e0a0c */
[----:B------:R-:W-:Y:S01]  /*2fc0*/  ISETP.GE.AND P3, PT, R173, RZ, PT ;  /* 0x000000ffad00720c */ /* 0x000fe20003f66270 */
[----:B------:R-:W-:Y:S01]  /*2fd0*/  @!P2 IMAD.MOV R34, RZ, RZ, -R34 ;  /* 0x000000ffff22a224 */ /* 0x000fe200078e0a22 */
[----:B------:R-:W-:Y:S01]  /*2fe0*/  ISETP.GE.AND P2, PT, R162, RZ, PT ;  /* 0x000000ffa200720c */ /* 0x000fe20003f46270 */
[----:B------:R-:W-:Y:S01]  /*2ff0*/  IMAD.MOV.U32 R9, RZ, RZ, R42 ;  /* 0x000000ffff097224 */ /* 0x000fe200078e002a */
[----:B------:R-:W-:Y:S01]  /*3000*/  LOP3.LUT R203, R0, 0x4, RZ, 0xfc, !PT ;  /* 0x0000000400cb7812 */ /* 0x000fe200078efcff */
[----:B------:R-:W-:Y:S01]  /*3010*/  IMAD.MOV R15, RZ, RZ, -R15 ;  /* 0x000000ffff0f7224 */ /* 0x000fe200078e0a0f */
[----:B------:R-:W-:Y:S01]  /*3020*/  LOP3.LUT R205, R205, 0x4000, R138, 0xf8, !PT ;  /* 0x00004000cdcd7812 */ /* 0x000fe200078ef88a */
[----:B------:R-:W-:Y:S01]  /*3030*/  @!P1 IMAD.MOV R36, RZ, RZ, -R36 ;  /* 0x000000ffff249224 */ /* 0x000fe200078e0a24 */
[----:B------:R-:W-:Y:S01]  /*3040*/  ISETP.GE.AND P1, PT, R161, RZ, PT ;  /* 0x000000ffa100720c */ /* 0x000fe20003f26270 */
[----:B------:R-:W-:-:S02]  /*3050*/  IMAD R132, R3, R15, R132 ;  /* 0x0000000f03847224 */ /* 0x000fc400078e0284 */
[----:B------:R-:W-:Y:S02]  /*3060*/  IMAD.MOV.U32 R33, RZ, RZ, R44 ;  /* 0x000000ffff217224 */ /* 0x000fe400078e002c */
[----:B------:R-:W-:Y:S01]  /*3070*/  @!P3 IMAD.MOV R22, RZ, RZ, -R22 ;  /* 0x000000ffff16b224 */ /* 0x000fe200078e0a16 */
[----:B------:R-:W-:Y:S01]  /*3080*/  ISETP.GE.AND P3, PT, R168, RZ, PT ;  /* 0x000000ffa800720c */ /* 0x000fe20003f66270 */
[----:B------:R-:W-:Y:S01]  /*3090*/  @!P0 IMAD.IADD R122, R122, 0x1, -R3 ;  /* 0x000000017a7a8824 */ /* 0x000fe200078e0a03 */
[----:B------:R-:W-:Y:S01]  /*30a0*/  ISETP.GT.U32.AND P0, PT, R3, R132, PT ;  /* 0x000000840300720c */ /* 0x000fe20003f04070 */
[----:B------:R-:W-:Y:S01]  /*30b0*/  @!P5 IMAD.MOV R16, RZ, RZ, -R16 ;  /* 0x000000ffff10d224 */ /* 0x000fe200078e0a10 */
[----:B------:R-:W-:Y:S01]  /*30c0*/  ISETP.GE.AND P5, PT, R170, RZ, PT ;  /* 0x000000ffaa00720c */ /* 0x000fe20003fa6270 */
[----:B------:R-:W-:Y:S01]  /*30d0*/  @!P2 IMAD.MOV R33, RZ, RZ, -R33 ;  /* 0x000000ffff21a224 */ /* 0x000fe200078e0a21 */
[----:B------:R-:W-:Y:S01]  /*30e0*/  ISETP.GE.AND P2, PT, R157, RZ, PT ;  /* 0x000000ff9d00720c */ /* 0x000fe20003f46270 */
[----:B------:R-:W-:-:S02]  /*30f0*/  IMAD.MOV.U32 R11, RZ, RZ, R46 ;  /* 0x000000ffff0b7224 */ /* 0x000fc400078e002e */
[----:B------:R-:W-:Y:S02]  /*3100*/  IMAD.MOV.U32 R15, RZ, RZ, R52 ;  /* 0x000000ffff0f7224 */ /* 0x000fe400078e0034 */
[----:B------:R-:W-:Y:S01]  /*3110*/  @!P4 IMAD.IADD R130, R130, 0x1, -R3 ;  /* 0x000000018282c824 */ /* 0x000fe200078e0a03 */
[----:B------:R-:W-:Y:S01]  /*3120*/  ISETP.GT.U32.AND P4, PT, R3, R122, PT ;  /* 0x0000007a0300720c */ /* 0x000fe20003f84070 */
[----:B------:R-:W-:Y:S01]  /*3130*/  @!P3 IMAD.MOV R32, RZ, RZ, -R32 ;  /* 0x000000ffff20b224 */ /* 0x000fe200078e0a20 */
[----:B------:R-:W-:Y:S01]  /*3140*/  ISETP.GE.AND P3, PT, R163, RZ, PT ;  /* 0x000000ffa300720c */ /* 0x000fe20003f66270 */
[----:B------:R-:W-:Y:S01]  /*3150*/  @!P1 IMAD.MOV R11, RZ, RZ, -R11 ;  /* 0x000000ffff0b9224 */ /* 0x000fe200078e0a0b */
[----:B------:R-:W-:Y:S01]  /*3160*/  ISETP.GE.AND P1, PT, R156, RZ, PT ;  /* 0x000000ff9c00720c */ /* 0x000fe20003f26270 */
[--C-:B------:R-:W-:Y:S01]  /*3170*/  @!P0 IMAD.IADD R132, R132, 0x1, -R3.reuse ;  /* 0x0000000184848824 */ /* 0x100fe200078e0a03 */
[----:B------:R-:W-:Y:S01]  /*3180*/  ISETP.GT.U32.AND P0, PT, R3, R118, PT ;  /* 0x000000760300720c */ /* 0x000fe20003f04070 */
[----:B------:R-:W-:Y:S01]  /*3190*/  @!P5 IMAD.MOV R28, RZ, RZ, -R28 ;  /* 0x000000ffff1cd224 */ /* 0x000fe200078e0a1c */
[----:B------:R-:W-:Y:S01]  /*31a0*/  ISETP.GE.AND P5, PT, R165, RZ, PT ;  /* 0x000000ffa500720c */ /* 0x000fe20003fa6270 */
[----:B------:R-:W-:Y:S01]  /*31b0*/  @!P2 IMAD.MOV R56, RZ, RZ, -R56 ;  /* 0x000000ffff38a224 */ /* 0x000fe200078e0a38 */
[----:B------:R-:W-:Y:S01]  /*31c0*/  ISETP.GE.AND P2, PT, R150, RZ, PT ;  /* 0x000000ff9600720c */ /* 0x000fe20003f46270 */
[----:B------:R-:W-:Y:S01]  /*31d0*/  IMAD.MOV.U32 R37, RZ, RZ, R38 ;  /* 0x000000ffff257224 */ /* 0x000fe200078e0026 */
[C---:B------:R-:W-:Y:S01]  /*31e0*/  ISETP.GT.U32.AND P6, PT, R3.reuse, R130, PT ;  /* 0x000000820300720c */ /* 0x040fe20003fc4070 */
[----:B------:R-:W-:Y:S01]  /*31f0*/  @!P4 IMAD.IADD R122, R122, 0x1, -R3 ;  /* 0x000000017a7ac824 */ /* 0x000fe200078e0a03 */
[----:B------:R-:W-:Y:S01]  /*3200*/  ISETP.GT.U32.AND P4, PT, R3, R132, PT ;  /* 0x000000840300720c */ /* 0x000fe20003f84070 */
[----:B------:R-:W-:Y:S01]  /*3210*/  @!P3 IMAD.MOV R9, RZ, RZ, -R9 ;  /* 0x000000ffff09b224 */ /* 0x000fe200078e0a09 */
[----:B------:R-:W-:Y:S01]  /*3220*/  ISETP.GE.AND P3, PT, R158, RZ, PT ;  /* 0x000000ff9e00720c */ /* 0x000fe20003f66270 */
[----:B------:R-:W-:Y:S01]  /*3230*/  @!P1 IMAD.MOV R58, RZ, RZ, -R58 ;  /* 0x000000ffff3a9224 */ /* 0x000fe200078e0a3a */
[----:B------:R-:W-:Y:S01]  /*3240*/  ISETP.GE.AND P1, PT, R149, RZ, PT ;  /* 0x000000ff9500720c */ /* 0x000fe20003f26270 */
[----:B------:R-:W-:-:S02]  /*3250*/  IMAD.MOV.U32 R13, RZ, RZ, R48 ;  /* 0x000000ffff0d7224 */ /* 0x000fc400078e0030 */
[----:B------:R-:W-:Y:S01]  /*3260*/  @!P5 IMAD.MOV R37, RZ, RZ, -R37 ;  /* 0x000000ffff25d224 */ /* 0x000fe200078e0a25 */
[----:B------:R-:W-:Y:S01]  /*3270*/  ISETP.GE.AND P5, PT, R160, RZ, PT ;  /* 0x000000ffa000720c */ /* 0x000fe20003fa6270 */
[----:B------:R-:W-:Y:S01]  /*3280*/  @!P2 IMAD.MOV R66, RZ, RZ, -R66 ;  /* 0x000000ffff42a224 */ /* 0x000fe200078e0a42 */
[----:B------:R-:W-:Y:S01]  /*3290*/  ISETP.GE.AND P2, PT, R145, RZ, PT ;  /* 0x000000ff9100720c */ /* 0x000fe20003f46270 */
[--C-:B------:R-:W-:Y:S01]  /*32a0*/  @!P0 IMAD.IADD R118, R118, 0x1, -R3.reuse ;  /* 0x0000000176768824 */ /* 0x100fe200078e0a03 */
[----:B------:R-:W-:Y:S01]  /*32b0*/  ISETP.GT.U32.AND P0, PT, R7, R54, PT ;  /* 0x000000360700720c */ /* 0x000fe20003f04070 */
[----:B------:R-:W-:Y:S01]  /*32c0*/  @!P4 IMAD.IADD R132, R132, 0x1, -R3 ;  /* 0x000000018484c824 */ /* 0x000fe200078e0a03 */
[----:B------:R-:W-:Y:S01]  /*32d0*/  ISETP.GE.AND P4, PT, R179, RZ, PT ;  /* 0x000000ffb300720c */ /* 0x000fe20003f86270 */
[----:B------:R-:W-:Y:S01]  /*32e0*/  @!P3 IMAD.MOV R15, RZ, RZ, -R15 ;  /* 0x000000ffff0fb224 */ /* 0x000fe200078e0a0f */
[----:B------:R-:W-:Y:S01]  /*32f0*/  ISETP.GE.AND P3, PT, R151, RZ, PT ;  /* 0x000000ff9700720c */ /* 0x000fe20003f66270 */
[----:B------:R-:W-:Y:S01]  /*3300*/  @!P1 IMAD.MOV R68, RZ, RZ, -R68 ;  /* 0x000000ffff449224 */ /* 0x000fe200078e0a44 */
[----:B------:R-:W-:Y:S01]  /*3310*/  ISETP.GE.AND P1, PT, R144, RZ, PT ;  /* 0x000000ff9000720c */ /* 0x000fe20003f26270 */
[----:B-1----:R-:W-:-:S02]  /*3320*/  IMAD R212, R0, R234, RZ ;  /* 0x000000ea00d47224 */ /* 0x002fc400078e02ff */
[----:B------:R-:W-:Y:S01]  /*3330*/  @!P5 IMAD.MOV R13, RZ, RZ, -R13 ;  /* 0x000000ffff0dd224 */ /* 0x000fe200078e0a0d */
[----:B------:R-:W-:Y:S01]  /*3340*/  ISETP.GE.AND P5, PT, R153, RZ, PT ;  /* 0x000000ff9900720c */ /* 0x000fe20003fa6270 */
[----:B------:R-:W-:Y:S01]  /*3350*/  @!P2 IMAD.MOV R76, RZ, RZ, -R76 ;  /* 0x000000ffff4ca224 */ /* 0x000fe200078e0a4c */
[----:B------:R-:W-:Y:S01]  /*3360*/  ISETP.GE.AND P2, PT, R141, RZ, PT ;  /* 0x000000ff8d00720c */ /* 0x000fe20003f46270 */
[----:B------:R-:W-:Y:S01]  /*3370*/  @!P0 IMAD.IADD R54, R54, 0x1, -R7 ;  /* 0x0000000136368824 */ /* 0x000fe200078e0a07 */
[----:B------:R-:W-:Y:S01]  /*3380*/  ISETP.NE.AND P0, PT, R155, RZ, PT ;  /* 0x000000ff9b00720c */ /* 0x000fe20003f05270 */
[----:B------:R-:W-:Y:S01]  /*3390*/  @!P4 IMAD.MOV R8, RZ, RZ, -R8 ;  /* 0x000000ffff08c224 */ /* 0x000fe200078e0a08 */
[----:B------:R-:W-:Y:S01]  /*33a0*/  ISETP.GE.AND P4, PT, R174, RZ, PT ;  /* 0x000000ffae00720c */ /* 0x000fe20003f86270 */
[----:B------:R-:W-:Y:S01]  /*33b0*/  @!P3 IMAD.MOV R64, RZ, RZ, -R64 ;  /* 0x000000ffff40b224 */ /* 0x000fe200078e0a40 */
[----:B------:R-:W-:Y:S01]  /*33c0*/  ISETP.GE.AND P3, PT, R146, RZ, PT ;  /* 0x000000ff9200720c */ /* 0x000fe20003f66270 */
[----:B------:R-:W-:Y:S01]  /*33d0*/  @!P1 IMAD.MOV R78, RZ, RZ, -R78 ;  /* 0x000000ffff4e9224 */ /* 0x000fe200078e0a4e */
[----:B------:R-:W-:Y:S01]  /*33e0*/  ISETP.GE.AND P1, PT, R93, RZ, PT ;  /* 0x000000ff5d00720c */ /* 0x000fe20003f26270 */
[----:B------:R-:W-:Y:S01]  /*33f0*/  IMAD.MOV.U32 R7, RZ, RZ, R40 ;  /* 0x000000ffff077224 */ /* 0x000fe200078e0028 */
[----:B------:R-:W-:Y:S01]  /*3400*/  LOP3.LUT R93, R0, 0x2, RZ, 0xfc, !PT ;  /* 0x00000002005d7812 */ /* 0x000fe200078efcff */
        /* <DEDUP_REMOVED lines=9> */
[----:B------:R-:W-:Y:S01]  /*34a0*/  @!P1 IMAD.MOV R86, RZ, RZ, -R86 ;  /* 0x000000ffff569224 */ /* 0x000fe200078e0a56 */
[----:B------:R-:W-:Y:S01]  /*34b0*/  ISETP.GE.AND P1, PT, R135, RZ, PT ;  /* 0x000000ff8700720c */ /* 0x000fe20003f26270 */
[C---:B------:R-:W-:Y:S02]  /*34c0*/  IMAD R210, R234.reuse, 0x2, R212 ;  /* 0x00000002ead27824 */ /* 0x040fe400078e02d4 */
[----:B------:R-:W-:Y:S01]  /*34d0*/  @!P5 IMAD.MOV R70, RZ, RZ, -R70 ;  /* 0x000000ffff46d224 */ /* 0x000fe200078e0a46 */
[----:B------:R-:W-:Y:S01]  /*34e0*/  ISETP.GE.AND P5, PT, R143, RZ, PT ;  /* 0x000000ff8f00720c */ /* 0x000fe20003fa6270 */
[----:B------:R-:W-:Y:S01]  /*34f0*/  @!P2 IMAD.MOV R90, RZ, RZ, -R90 ;  /* 0x000000ffff5aa224 */ /* 0x000fe200078e0a5a */
[----:B------:R-:W-:Y:S01]  /*3500*/  ISETP.GE.AND P2, PT, R129, RZ, PT ;  /* 0x000000ff8100720c */ /* 0x000fe20003f46270 */
[----:B------:R-:W-:-:S02]  /*3510*/  IMAD R209, R234, 0x2, R210 ;  /* 0x00000002ead17824 */ /* 0x000fc400078e02d2 */
[----:B------:R-:W-:Y:S01]  /*3520*/  @!P4 IMAD.MOV R30, RZ, RZ, -R30 ;  /* 0x000000ffff1ec224 */ /* 0x000fe200078e0a1e */
[----:B------:R-:W-:Y:S01]  /*3530*/  ISETP.GE.AND P4, PT, R164, RZ, PT ;  /* 0x000000ffa400720c */ /* 0x000fe20003f86270 */
[----:B------:R-:W-:Y:S01]  /*3540*/  @!P3 IMAD.MOV R82, RZ, RZ, -R82 ;  /* 0x000000ffff52b224 */ /* 0x000fe200078e0a52 */
[----:B------:R-:W-:Y:S01]  /*3550*/  ISETP.GE.AND P3, PT, R139, RZ, PT ;  /* 0x000000ff8b00720c */ /* 0x000fe20003f66270 */
[----:B------:R-:W-:Y:S01]  /*3560*/  @!P1 IMAD.MOV R94, RZ, RZ, -R94 ;  /* 0x000000ffff5e9224 */ /* 0x000fe200078e0a5e */
[----:B------:R-:W-:Y:S01]  /*3570*/  ISETP.GE.AND P1, PT, R127, RZ, PT ;  /* 0x000000ff7f00720c */ /* 0x000fe20003f26270 */
[----:B------:R-:W-:Y:S01]  /*3580*/  @!P6 IMAD.IADD R130, R130, 0x1, -R3 ;  /* 0x000000018282e824 */ /* 0x000fe200078e0a03 */
[----:B------:R-:W-:Y:S01]  /*3590*/  ISETP.GE.AND P6, PT, R175, RZ, PT ;  /* 0x000000ffaf00720c */ /* 0x000fe20003fc6270 */
        /* <DEDUP_REMOVED lines=36> */
[----:B------:R-:W-:-:S02]  /*37e0*/  IMAD R226, R234, 0x2, R227 ;  /* 0x00000002eae27824 */ /* 0x000fc400078e02e3 */
[----:B---3--:R-:W-:Y:S02]  /*37f0*/  VIADD R6, R4, 0x3f ;  /* 0x0000003f04067836 */ /* 0x008fe40000000000 */
[----:B------:R-:W-:Y:S01]  /*3800*/  @!P5 IMAD.MOV R104, RZ, RZ, -R104 ;  /* 0x000000ffff68d224 */ /* 0x000fe200078e0a68 */
[----:B------:R-:W-:Y:S01]  /*3810*/  ISETP.GE.AND P5, PT, R117, RZ, PT ;  /* 0x000000ff7500720c */ /* 0x000fe20003fa6270 */
[----:B------:R-:W-:Y:S02]  /*3820*/  IMAD R225, R234, 0x2, R226 ;  /* 0x00000002eae17824 */ /* 0x000fe400078e02e2 */
[----:B------:R-:W-:Y:S01]  /*3830*/  @!P2 IMAD.MOV R118, RZ, RZ, -R118 ;  /* 0x000000ffff76a224 */ /* 0x000fe200078e0a76 */
[----:B------:R-:W-:Y:S01]  /*3840*/  ISETP.GE.AND P2, PT, R99, RZ, PT ;  /* 0x000000ff6300720c */ /* 0x000fe20003f46270 */
[----:B------:R-:W-:Y:S01]  /*3850*/  @!P3 IMAD.MOV R112, RZ, RZ, -R112 ;  /* 0x000000ffff70b224 */ /* 0x000fe200078e0a70 */
[----:B------:R-:W-:Y:S01]  /*3860*/  ISETP.GE.AND P3, PT, R109, RZ, PT ;  /* 0x000000ff6d00720c */ /* 0x000fe20003f66270 */
[----:B------:R-:W-:Y:S01]  /*3870*/  @!P4 IMAD.MOV R72, RZ, RZ, -R72 ;  /* 0x000000ffff48c224 */ /* 0x000fe200078e0a48 */
[----:B------:R-:W-:Y:S01]  /*3880*/  ISETP.GT.AND P4, PT, R6, 0x3f, PT ;  /* 0x0000003f0600780c */ /* 0x000fe20003f84270 */
[----:B------:R-:W-:-:S02]  /*3890*/  IMAD R224, R234, 0x2, R225 ;  /* 0x00000002eae07824 */ /* 0x000fc400078e02e1 */
[----:B------:R-:W-:Y:S01]  /*38a0*/  @!P1 IMAD.MOV R124, RZ, RZ, -R124 ;  /* 0x000000ffff7c9224 */ /* 0x000fe200078e0a7c */
[----:B------:R-:W-:Y:S01]  /*38b0*/  ISETP.GE.AND P1, PT, R97, RZ, PT ;  /* 0x000000ff6100720c */ /* 0x000fe20003f26270 */
[----:B------:R-:W-:Y:S01]  /*38c0*/  @!P6 IMAD.MOV R126, RZ, RZ, -R126 ;  /* 0x000000ffff7ee224 */ /* 0x000fe200078e0a7e */
[----:B------:R-:W-:Y:S01]  /*38d0*/  ISETP.GE.AND P6, PT, R91, RZ, PT ;  /* 0x000000ff5b00720c */ /* 0x000fe20003fc6270 */
[C---:B------:R-:W-:Y:S01]  /*38e0*/  IMAD R223, R234.reuse, 0x2, R224 ;  /* 0x00000002eadf7824 */ /* 0x040fe200078e02e0 */
[----:B------:R-:W-:Y:S01]  /*38f0*/  SEL R3, RZ, 0x4, !P4 ;  /* 0x00000004ff037807 */ /* 0x000fe20006000000 */
[----:B------:R-:W-:Y:S01]  /*3900*/  @!P5 IMAD.MOV R114, RZ, RZ, -R114 ;  /* 0x000000ffff72d224 */ /* 0x000fe200078e0a72 */
[----:B------:R-:W-:Y:S01]  /*3910*/  ISETP.GE.AND P4, PT, R93, R4, PT ;  /* 0x000000045d00720c */ /* 0x000fe20003f86270 */
[----:B------:R-:W-:Y:S01]  /*3920*/  @!P3 IMAD.MOV R122, RZ, RZ, -R122 ;  /* 0x000000ffff7ab224 */ /* 0x000fe200078e0a7a */
[----:B------:R-:W-:Y:S01]  /*3930*/  ISETP.GE.AND P3, PT, R101, RZ, PT ;  /* 0x000000ff6500720c */ /* 0x000fe20003f66270 */
[----:B------:R-:W-:Y:S01]  /*3940*/  IMAD R221, R234, 0x2, R223 ;  /* 0x00000002eadd7824 */ /* 0x000fe200078e02df */
[----:B------:R-:W-:Y:S01]  /*3950*/  SEL R25, R232, R58, !P0 ;  /* 0x0000003ae8197207 */ /* 0x000fe20004000000 */
[----:B------:R-:W-:Y:S01]  /*3960*/  @!P2 IMAD.MOV R130, RZ, RZ, -R130 ;  /* 0x000000ffff82a224 */ /* 0x000fe200078e0a82 */
[----:B------:R-:W-:Y:S01]  /*3970*/  SEL R58, R3, RZ, !P4 ;  /* 0x000000ff033a7207 */ /* 0x000fe20006000000 */
[----:B------:R-:W-:Y:S01]  /*3980*/  IMAD R55, R234, 0x2, R221 ;  /* 0x00000002ea377824 */ /* 0x000fe200078e02dd */
[----:B------:R-:W-:-:S07]  /*3990*/  ISETP.GE.AND P5, PT, R0, R4, PT ;  /* 0x000000040000720c */ /* 0x000fce0003fa6270 */
[----:B------:R-:W-:Y:S01]  /*39a0*/  @!P3 IMAD.MOV R128, RZ, RZ, -R128 ;  /* 0x000000ffff80b224 */ /* 0x000fe200078e0a80 */
[----:B------:R-:W-:Y:S02]  /*39b0*/  ISETP.GE.AND P3, PT, R89, RZ, PT ;  /* 0x000000ff5900720c */ /* 0x000fe40003f66270 */
[----:B------:R-:W-:Y:S02]  /*39c0*/  ISETP.NE.AND P2, PT, R154, RZ, PT ;  /* 0x000000ff9a00720c */ /* 0x000fe40003f45270 */
[----:B------:R-:W-:Y:S01]  /*39d0*/  SEL R44, R232, R26, !P0 ;  /* 0x0000001ae82c7207 */ /* 0x000fe20004000000 */
[----:B------:R-:W-:Y:S01]  /*39e0*/  @!P1 IMAD.MOV R132, RZ, RZ, -R132 ;  /* 0x000000ffff849224 */ /* 0x000fe200078e0a84 */
[----:B------:R-:W-:Y:S02]  /*39f0*/  SEL R57, R3, RZ, !P5 ;  /* 0x000000ff03397207 */ /* 0x000fe40006800000 */
[----:B--2---:R-:W-:Y:S02]  /*3a00*/  ISETP.GE.AND P4, PT, R206, RZ, PT ;  /* 0x000000ffce00720c */ /* 0x004fe40003f86270 */
[----:B------:R-:W-:-:S03]  /*3a10*/  SEL R26, R232, R56, !P0 ;  /* 0x00000038e81a7207 */ /* 0x000fc60004000000 */
[----:B------:R-:W-:Y:S02]  /*3a20*/  @!P3 IMAD.MOV R134, RZ, RZ, -R134 ;  /* 0x000000ffff86b224 */ /* 0x000fe400078e0a86 */
[----:B------:R-:W-:Y:S01]  /*3a30*/  IMAD R56, R234, 0x2, R55 ;  /* 0x00000002ea387824 */ /* 0x000fe200078e0237 */
[C---:B------:R-:W-:Y:S01]  /*3a40*/  SEL R46, R232.reuse, R22, !P0 ;  /* 0x00000016e82e7207 */ /* 0x040fe20004000000 */
[----:B------:R-:W-:Y:S01]  /*3a50*/  @!P6 IMAD.MOV R136, RZ, RZ, -R136 ;  /* 0x000000ffff88e224 */ /* 0x000fe200078e0a88 */
[C---:B------:R-:W-:Y:S02]  /*3a60*/  SEL R43, R232.reuse, R28, !P0 ;  /* 0x0000001ce82b7207 */ /* 0x040fe40004000000 */
[C---:B------:R-:W-:Y:S02]  /*3a70*/  SEL R42, R232.reuse, R30, !P0 ;  /* 0x0000001ee82a7207 */ /* 0x040fe40004000000 */
[C---:B------:R-:W-:Y:S02]  /*3a80*/  SEL R41, R232.reuse, R32, !P0 ;  /* 0x00000020e8297207 */ /* 0x040fe40004000000 */
[----:B------:R-:W-:-:S02]  /*3a90*/  SEL R40, R232, R34, !P0 ;  /* 0x00000022e8287207 */ /* 0x000fc40004000000 */
[C---:B------:R-:W-:Y:S02]  /*3aa0*/  SEL R38, R232.reuse, R36, !P0 ;  /* 0x00000024e8267207 */ /* 0x040fe40004000000 */
[----:B------:R-:W-:Y:S01]  /*3ab0*/  SEL R22, R232, R62, !P0 ;  /* 0x0000003ee8167207 */ /* 0x000fe20004000000 */
[----:B------:R-:W-:Y:S01]  /*3ac0*/  IMAD.MOV.U32 R62, RZ, RZ, R54 ;  /* 0x000000ffff3e7224 */ /* 0x000fe200078e0036 */
[----:B------:R-:W-:Y:S01]  /*3ad0*/  ISETP.NE.U32.AND P1, PT, R57, RZ, PT ;  /* 0x000000ff3900720c */ /* 0x000fe20003f25070 */
[----:B------:R-:W-:Y:S01]  /*3ae0*/  IMAD R57, R234, 0x2, R56 ;  /* 0x00000002ea397824 */ /* 0x000fe200078e0238 */
[C---:B------:R-:W-:Y:S02]  /*3af0*/  SEL R53, R232.reuse, R10, !P0 ;  /* 0x0000000ae8357207 */ /* 0x040fe40004000000 */
[C---:B------:R-:W-:Y:S02]  /*3b00*/  SEL R52, R232.reuse, R8, !P0 ;  /* 0x00000008e8347207 */ /* 0x040fe40004000000 */
[----:B------:R-:W-:-:S02]  /*3b10*/  SEL R51, R232, R12, !P0 ;  /* 0x0000000ce8337207 */ /* 0x000fc40004000000 */
[C---:B------:R-:W-:Y:S02]  /*3b20*/  SEL R50, R232.reuse, R14, !P0 ;  /* 0x0000000ee8327207 */ /* 0x040fe40004000000 */
[C---:B------:R-:W-:Y:S02]  /*3b30*/  SEL R49, R232.reuse, R16, !P0 ;  /* 0x00000010e8317207 */ /* 0x040fe40004000000 */
[C---:B------:R-:W-:Y:S02]  /*3b40*/  SEL R48, R232.reuse, R18, !P0 ;  /* 0x00000012e8307207 */ /* 0x040fe40004000000 */
        /* <DEDUP_REMOVED lines=47> */
[----:B------:R-:W-:Y:S01]  /*3e40*/  SEL R232, R232, R136, !P0 ;  /* 0x00000088e8e87207 */ /* 0x000fe20004000000 */
[----:B------:R-:W-:Y:S01]  /*3e50*/  @!P4 IMAD.MOV R62, RZ, RZ, -R62 ;  /* 0x000000ffff3ec224 */ /* 0x000fe200078e0a3e */
[----:B------:R-:W-:Y:S01]  /*3e60*/  ISETP.NE.U32.AND P0, PT, R58, RZ, PT ;  /* 0x000000ff3a00720c */ /* 0x000fe20003f05070 */
[----:B------:R-:W-:Y:S01]  /*3e70*/  IMAD R58, R234, 0x2, R57 ;  /* 0x00000002ea3a7824 */ /* 0x000fe200078e0239 */
[----:B------:R-:W-:Y:S02]  /*3e80*/  LOP3.LUT R91, R0, 0x20, RZ, 0xfc, !PT ;  /* 0x00000020005b7812 */ /* 0x000fe400078efcff */
[----:B------:R-:W-:Y:S01]  /*3e90*/  @!P2 LOP3.LUT R62, RZ, R154, RZ, 0x33, !PT ;  /* 0x0000009aff3ea212 */ /* 0x000fe200078e33ff */
[----:B------:R-:W-:Y:S01]  /*3ea0*/  IMAD R54, R234, 0x2, R58 ;  /* 0x00000002ea367824 */ /* 0x000fe200078e023a */
[----:B------:R-:W-:-:S03]  /*3eb0*/  ISETP.GE.AND P5, PT, R91, R4, PT ;  /* 0x000000045b00720c */ /* 0x000fc60003fa6270 */
[----:B------:R-:W-:Y:S01]  /*3ec0*/  IMAD R5, R62, R5, RZ ;  /* 0x000000053e057224 */ /* 0x000fe200078e02ff */
[----:B------:R-:W-:Y:S01]  /*3ed0*/  SEL R60, R3, RZ, !P5 ;  /* 0x000000ff033c7207 */ /* 0x000fe20006800000 */
[----:B------:R-:W-:Y:S01]  /*3ee0*/  IMAD R59, R234, 0x2, R54 ;  /* 0x00000002ea3b7824 */ /* 0x000fe200078e0236 */
[----:B------:R-:W-:Y:S01]  /*3ef0*/  LOP3.LUT R89, R0, 0x22, RZ, 0xfc, !PT ;  /* 0x0000002200597812 */ /* 0x000fe200078efcff */
[----:B------:R-:W-:Y:S01]  /*3f00*/  IMAD.SHL.U32 R97, R5, 0x4, RZ ;  /* 0x0000000405617824 */ /* 0x000fe200078e00ff */
[----:B------:R-:W-:Y:S01]  /*3f10*/  ISETP.NE.U32.AND P2, PT, R60, RZ, PT ;  /* 0x000000ff3c00720c */ /* 0x000fe20003f45070 */
[C---:B------:R-:W-:Y:S01]  /*3f20*/  IMAD R60, R234.reuse, 0x2, R59 ;  /* 0x00000002ea3c7824 */ /* 0x040fe200078e023b */
[-C--:B------:R-:W-:Y:S01]  /*3f30*/  ISETP.GE.AND P3, PT, R89, R4.reuse, PT ;  /* 0x000000045900720c */ /* 0x080fe20003f66270 */
[----:B------:R-:W-:Y:S01]  /*3f40*/  STL [R1+0x1cc], R206 ;  /* 0x0001ccce01007387 */ /* 0x000fe20000100800 */
[----:B------:R-:W-:Y:S01]  /*3f50*/  IADD3 R164, P5, R97, UR8, RZ ;  /* 0x0000000861a47c10 */ /* 0x000fe2000ffbe0ff */
[C---:B------:R-:W-:Y:S01]  /*3f60*/  IMAD R61, R234.reuse, 0x2, R60 ;  /* 0x00000002ea3d7824 */ /* 0x040fe200078e023c */
[----:B------:R-:W-:Y:S01]  /*3f70*/  ISETP.GE.AND P4, PT, R203, R4, PT ;  /* 0x00000004cb00720c */ /* 0x000fe20003f86270 */
[----:B------:R-:W-:Y:S01]  /*3f80*/  STL [R1+0x1d0], R154 ;  /* 0x0001d09a01007387 */ /* 0x000fe20000100800 */
[----:B------:R-:W-:Y:S01]  /*3f90*/  SEL R63, R3, RZ, !P3 ;  /* 0x000000ff033f7207 */ /* 0x000fe20005800000 */
[----:B------:R-:W-:-:S02]  /*3fa0*/  IMAD R62, R234, 0x2, R61 ;  /* 0x00000002ea3e7824 */ /* 0x000fc400078e023d */
[----:B------:R1:W-:Y:S01]  /*3fb0*/  STL [R1+0xd8], R5 ;  /* 0x0000d80501007387 */ /* 0x0003e20000100800 */
[----:B------:R-:W-:Y:S02]  /*3fc0*/  SEL R64, R3, RZ, !P4 ;  /* 0x000000ff03407207 */ /* 0x000fe40006000000 */
[----:B------:R-:W-:Y:S01]  /*3fd0*/  ISETP.NE.U32.AND P4, PT, R63, RZ, PT ;  /* 0x000000ff3f00720c */ /* 0x000fe20003f85070 */
[----:B------:R-:W-:Y:S01]  /*3fe0*/  IMAD R63, R234, 0x2, R62 ;  /* 0x00000002ea3f7824 */ /* 0x000fe200078e023e */
[-C--:B------:R-:W-:Y:S02]  /*3ff0*/  LEA R150, P6, R56, R164.reuse, 0x2 ;  /* 0x000000a438967211 */ /* 0x080fe400078c10ff */
[----:B-1----:R-:W-:Y:S02]  /*4000*/  LEA.HI.X.SX32 R5, R5, UR9, 0x2, P5 ;  /* 0x0000000905057c11 */ /* 0x002fe4000a8f16ff */
[----:B------:R-:W-:-:S04]  /*4010*/  LEA R156, P5, R55, R164, 0x2 ;  /* 0x000000a4379c7211 */ /* 0x000fc800078a10ff */
[-C--:B------:R-:W-:Y:S02]  /*4020*/  LEA.HI.X.SX32 R157, R55, R5.reuse, 0x2, P5 ;  /* 0x00000005379d7211 */ /* 0x080fe400028f16ff */
[CC--:B------:R-:W-:Y:S02]  /*4030*/  LEA R142, P5, R57.reuse, R164.reuse, 0x2 ;  /* 0x000000a4398e7211 */ /* 0x0c0fe400078a10ff */
[----:B------:R-:W-:Y:S01]  /*4040*/  ISETP.NE.U32.AND P3, PT, R64, RZ, PT ;  /* 0x000000ff4000720c */ /* 0x000fe20003f65070 */
[----:B------:R-:W-:Y:S01]  /*4050*/  IMAD R64, R234, 0x2, R63 ;  /* 0x00000002ea407824 */ /* 0x000fe200078e023f */
[-C--:B------:R-:W-:Y:S02]  /*4060*/  LEA.HI.X.SX32 R151, R56, R5.reuse, 0x2, P6 ;  /* 0x0000000538977211 */ /* 0x080fe400030f16ff */
[----:B------:R-:W-:Y:S02]  /*4070*/  LEA R136, P6, R58, R164, 0x2 ;  /* 0x000000a43a887211 */ /* 0x000fe400078c10ff */
[----:B------:R-:W-:-:S02]  /*4080*/  LEA.HI.X.SX32 R143, R57, R5, 0x2, P5 ;  /* 0x00000005398f7211 */ /* 0x000fc400028f16ff */
[-C--:B------:R-:W-:Y:S01]  /*4090*/  LEA R198, P5, R54, R164.reuse, 0x2 ;  /* 0x000000a436c67211 */ /* 0x080fe200078a10ff */
[----:B------:R-:W-:Y:S01]  /*40a0*/  IMAD R65, R234, 0x2, R64 ;  /* 0x00000002ea417824 */ /* 0x000fe200078e0240 */
[-C--:B------:R-:W-:Y:S02]  /*40b0*/  LEA.HI.X.SX32 R137, R58, R5.reuse, 0x2, P6 ;  /* 0x000000053a897211 */ /* 0x080fe400030f16ff */
[CC--:B------:R-:W-:Y:S02]  /*40c0*/  LEA R148, P6, R59.reuse, R164.reuse, 0x2 ;  /* 0x000000a43b947211 */ /* 0x0c0fe400078c10ff */
[-C--:B------:R-:W-:Y:S01]  /*40d0*/  LEA.HI.X.SX32 R199, R54, R5.reuse, 0x2, P5 ;  /* 0x0000000536c77211 */ /* 0x080fe200028f16ff */
[----:B------:R-:W-:Y:S01]  /*40e0*/  IMAD R55, R234, 0x2, R65 ;  /* 0x00000002ea377824 */ /* 0x000fe200078e0241 */
[----:B------:R-:W-:Y:S02]  /*40f0*/  LEA R180, P5, R60, R164, 0x2 ;  /* 0x000000a43cb47211 */ /* 0x000fe400078a10ff */
[----:B------:R-:W-:-:S02]  /*4100*/  LEA.HI.X.SX32 R149, R59, R5, 0x2, P6 ;  /* 0x000000053b957211 */ /* 0x000fc400030f16ff */
[CC--:B------:R-:W-:Y:S01]  /*4110*/  LEA R166, P6, R61.reuse, R164.reuse, 0x2 ;  /* 0x000000a43da67211 */ /* 0x0c0fe200078c10ff */
[----:B------:R-:W-:Y:S01]  /*4120*/  IMAD R56, R234, 0x2, R55 ;  /* 0x00000002ea387824 */ /* 0x000fe200078e0237 */
[-C--:B------:R-:W-:Y:S02]  /*4130*/  LEA.HI.X.SX32 R181, R60, R5.reuse, 0x2, P5 ;  /* 0x000000053cb57211 */ /* 0x080fe400028f16ff */
[-C--:B------:R-:W-:Y:S02]  /*4140*/  LEA R184, P5, R62, R164.reuse, 0x2 ;  /* 0x000000a43eb87211 */ /* 0x080fe400078a10ff */
[-C--:B------:R-:W-:Y:S01]  /*4150*/  LEA.HI.X.SX32 R167, R61, R5.reuse, 0x2, P6 ;  /* 0x000000053da77211 */ /* 0x080fe200030f16ff */
[----:B------:R-:W-:Y:S01]  /*4160*/  IMAD R54, R234, 0x2, R56 ;  /* 0x00000002ea367824 */ /* 0x000fe200078e0238 */
[----:B------:R-:W-:Y:S02]  /*4170*/  LEA R172, P6, R63, R164, 0x2 ;  /* 0x000000a43fac7211 */ /* 0x000fe400078c10ff */
[----:B------:R-:W-:-:S02]  /*4180*/  LEA.HI.X.SX32 R185, R62, R5, 0x2, P5 ;  /* 0x000000053eb97211 */ /* 0x000fc400028f16ff */
[-C--:B------:R-:W-:Y:S01]  /*4190*/  LEA R190, P5, R64, R164.reuse, 0x2 ;  /* 0x000000a440be7211 */ /* 0x080fe200078a10ff */
[----:B------:R-:W-:Y:S01]  /*41a0*/  IMAD R57, R234, 0x2, R54 ;  /* 0x00000002ea397824 */ /* 0x000fe200078e0236 */
[-C--:B------:R-:W-:Y:S02]  /*41b0*/  LEA.HI.X.SX32 R173, R63, R5.reuse, 0x2, P6 ;  /* 0x000000053fad7211 */ /* 0x080fe400030f16ff */
[-C--:B------:R-:W-:Y:S02]  /*41c0*/  LEA R186, P6, R65, R164.reuse, 0x2 ;  /* 0x000000a441ba7211 */ /* 0x080fe400078c10ff */
[-C--:B------:R-:W-:Y:S02]  /*41d0*/  LEA.HI.X.SX32 R191, R64, R5.reuse, 0x2, P5 ;  /* 0x0000000540bf7211 */ /* 0x080fe400028f16ff */
[----:B------:R-:W-:Y:S01]  /*41e0*/  LEA R174, P5, R55, R164, 0x2 ;  /* 0x000000a437ae7211 */ /* 0x000fe200078a10ff */
[----:B------:R-:W-:Y:S01]  /*41f0*/  IMAD R58, R234, 0x2, R57 ;  /* 0x00000002ea3a7824 */ /* 0x000fe200078e0239 */
[----:B------:R-:W-:-:S02]  /*4200*/  LEA.HI.X.SX32 R187, R65, R5, 0x2, P6 ;  /* 0x0000000541bb7211 */ /* 0x000fc400030f16ff */
[-C--:B------:R-:W-:Y:S02]  /*4210*/  LEA R170, P6, R56, R164.reuse, 0x2 ;  /* 0x000000a438aa7211 */ /* 0x080fe400078c10ff */
[-C--:B------:R-:W-:Y:S01]  /*4220*/  LEA.HI.X.SX32 R175, R55, R5.reuse, 0x2, P5 ;  /* 0x0000000537af7211 */ /* 0x080fe200028f16ff */
[----:B------:R-:W-:Y:S01]  /*4230*/  IMAD R59, R234, 0x2, R58 ;  /* 0x00000002ea3b7824 */ /* 0x000fe200078e023a */
[-C--:B------:R-:W-:Y:S02]  /*4240*/  LEA R162, P5, R54, R164.reuse, 0x2 ;  /* 0x000000a436a27211 */ /* 0x080fe400078a10ff */
[-C--:B------:R-:W-:Y:S02]  /*4250*/  LEA.HI.X.SX32 R171, R56, R5.reuse, 0x2, P6 ;  /* 0x0000000538ab7211 */ /* 0x080fe400030f16ff */
[----:B------:R-:W-:Y:S01]  /*4260*/  LEA R158, P6, R57, R164, 0x2 ;  /* 0x000000a4399e7211 */ /* 0x000fe200078c10ff */
[----:B------:R-:W-:Y:S01]  /*4270*/  IMAD R55, R234, 0x2, R59 ;  /* 0x00000002ea377824 */ /* 0x000fe200078e023b */
[----:B------:R-:W-:-:S02]  /*4280*/  LEA.HI.X.SX32 R163, R54, R5, 0x2, P5 ;  /* 0x0000000536a37211 */ /* 0x000fc400028f16ff */
[CC--:B------:R-:W-:Y:S02]  /*4290*/  LEA R146, P5, R58.reuse, R164.reuse, 0x2 ;  /* 0x000000a43a927211 */ /* 0x0c0fe400078a10ff */
[-C--:B------:R-:W-:Y:S02]  /*42a0*/  LEA.HI.X.SX32 R159, R57, R5.reuse, 0x2, P6 ;  /* 0x00000005399f7211 */ /* 0x080fe400030f16ff */
[-C--:B------:R-:W-:Y:S02]  /*42b0*/  LEA R144, P6, R59, R164.reuse, 0x2 ;  /* 0x000000a43b907211 */ /* 0x080fe400078c10ff */
[-C--:B------:R-:W-:Y:S02]  /*42c0*/  LEA.HI.X.SX32 R147, R58, R5.reuse, 0x2, P5 ;  /* 0x000000053a937211 */ /* 0x080fe400028f16ff */
[----:B------:R-:W-:Y:S02]  /*42d0*/  LEA R140, P5, R55, R164, 0x2 ;  /* 0x000000a4378c7211 */ /* 0x000fe400078a10ff */
[----:B------:R-:W-:-:S02]  /*42e0*/  LEA.HI.X.SX32 R145, R59, R5, 0x2, P6 ;  /* 0x000000053b917211 */ /* 0x000fc400030f16ff */
[-C--:B------:R-:W-:Y:S02]  /*42f0*/  LEA R200, P6, R212, R164.reuse, 0x2 ;  /* 0x000000a4d4c87211 */ /* 0x080fe400078c10ff */
[-C--:B------:R-:W-:Y:S02]  /*4300*/  LEA.HI.X.SX32 R141, R55, R5.reuse, 0x2, P5 ;  /* 0x00000005378d7211 */ /* 0x080fe400028f16ff */
[-C--:B------:R-:W-:Y:S02]  /*4310*/  LEA R176, P5, R210, R164.reuse, 0x2 ;  /* 0x000000a4d2b07211 */ /* 0x080fe400078a10ff */
[-C--:B------:R-:W-:Y:S02]  /*4320*/  LEA.HI.X.SX32 R201, R212, R5.reuse, 0x2, P6 ;  /* 0x00000005d4c97211 */ /* 0x080fe400030f16ff */
[----:B------:R-:W-:Y:S01]  /*4330*/  LEA R152, P6, R209, R164, 0x2 ;  /* 0x000000a4d1987211 */ /* 0x000fe200078c10ff */
[----:B------:R-:W-:Y:S01]  /*4340*/  IMAD.SHL.U32 R219, R228, 0x4, RZ ;  /* 0x00000004e4db7824 */ /* 0x000fe200078e00ff */
[----:B------:R-:W-:-:S02]  /*4350*/  LEA.HI.X.SX32 R177, R210, R5, 0x2, P5 ;  /* 0x00000005d2b17211 */ /* 0x000fc400028f16ff */
[-C--:B------:R-:W-:Y:S01]  /*4360*/  LEA R192, P5, R208, R164.reuse, 0x2 ;  /* 0x000000a4d0c07211 */ /* 0x080fe200078a10ff */
[----:B------:R-:W-:Y:S01]  /*4370*/  IMAD.SHL.U32 R218, R227, 0x4, RZ ;  /* 0x00000004e3da7824 */ /* 0x000fe200078e00ff */
[-C--:B------:R-:W-:Y:S02]  /*4380*/  LEA.HI.X.SX32 R153, R209, R5.reuse, 0x2, P6 ;  /* 0x00000005d1997211 */ /* 0x080fe400030f16ff */
[-C--:B------:R-:W-:Y:S01]  /*4390*/  LEA R160, P6, R211, R164.reuse, 0x2 ;  /* 0x000000a4d3a07211 */ /* 0x080fe200078c10ff */
[----:B------:R-:W-:Y:S01]  /*43a0*/  IMAD.SHL.U32 R217, R226, 0x4, RZ ;  /* 0x00000004e2d97824 */ /* 0x000fe200078e00ff */
[-C--:B------:R-:W-:Y:S02]  /*43b0*/  LEA.HI.X.SX32 R193, R208, R5.reuse, 0x2, P5 ;  /* 0x00000005d0c17211 */ /* 0x080fe400028f16ff */
[----:B------:R-:W-:Y:S01]  /*43c0*/  IADD3 R188, P5, R219, R164, RZ ;  /* 0x000000a4dbbc7210 */ /* 0x000fe20007fbe0ff */
[----:B------:R-:W-:Y:S01]  /*43d0*/  IMAD.SHL.U32 R216, R225, 0x4, RZ ;  /* 0x00000004e1d87824 */ /* 0x000fe200078e00ff */
[----:B------:R-:W-:-:S02]  /*43e0*/  LEA.HI.X.SX32 R161, R211, R5, 0x2, P6 ;  /* 0x00000005d3a17211 */ /* 0x000fc400030f16ff */
[-C--:B------:R-:W-:Y:S01]  /*43f0*/  IADD3 R196, P6, R218, R164.reuse, RZ ;  /* 0x000000a4dac47210 */ /* 0x080fe20007fde0ff */
[----:B------:R-:W-:Y:S01]  /*4400*/  IMAD.SHL.U32 R215, R224, 0x4, RZ ;  /* 0x00000004e0d77824 */ /* 0x000fe200078e00ff */
[-C--:B------:R-:W-:Y:S02]  /*4410*/  LEA.HI.X.SX32 R189, R228, R5.reuse, 0x2, P5 ;  /* 0x00000005e4bd7211 */ /* 0x080fe400028f16ff */
[-C--:B------:R-:W-:Y:S01]  /*4420*/  IADD3 R194, P5, R217, R164.reuse, RZ ;  /* 0x000000a4d9c27210 */ /* 0x080fe20007fbe0ff */
[----:B------:R-:W-:Y:S01]  /*4430*/  IMAD.SHL.U32 R214, R223, 0x4, RZ ;  /* 0x00000004dfd67824 */ /* 0x000fe200078e00ff */
[-C--:B------:R-:W-:Y:S01]  /*4440*/  LEA.HI.X.SX32 R197, R227, R5.reuse, 0x2, P6 ;  /* 0x00000005e3c57211 */ /* 0x080fe200030f16ff */
[----:B------:R-:W-:Y:S01]  /*4450*/  STL [R1+0x1c0], R97 ;  /* 0x0001c06101007387 */ /* 0x000fe20000100800 */
[-C--:B------:R-:W-:Y:S01]  /*4460*/  IADD3 R182, P6, R216, R164.reuse, RZ ;  /* 0x000000a4d8b67210 */ /* 0x080fe20007fde0ff */
[----:B------:R-:W-:Y:S01]  /*4470*/  IMAD R54, R234, 0x2, R55 ;  /* 0x00000002ea367824 */ /* 0x000fe200078e0237 */
[-C--:B------:R-:W-:Y:S01]  /*4480*/  LEA.HI.X.SX32 R195, R226, R5.reuse, 0x2, P5 ;  /* 0x00000005e2c37211 */ /* 0x080fe200028f16ff */
[----:B------:R-:W-:Y:S01]  /*4490*/  STL [R1+0x1d4], R212 ;  /* 0x0001d4d401007387 */ /* 0x000fe20000100800 */
[-C--:B------:R-:W-:Y:S01]  /*44a0*/  IADD3 R178, P5, R215, R164.reuse, RZ ;  /* 0x000000a4d7b27210 */ /* 0x080fe20007fbe0ff */
[----:B------:R-:W-:Y:S01]  /*44b0*/  IMAD.SHL.U32 R213, R221, 0x4, RZ ;  /* 0x00000004ddd57824 */ /* 0x000fe200078e00ff */
[----:B------:R-:W-:Y:S01]  /*44c0*/  LEA.HI.X.SX32 R183, R225, R5, 0x2, P6 ;  /* 0x00000005e1b77211 */ /* 0x000fe200030f16ff */
[----:B------:R-:W-:Y:S01]  /*44d0*/  STL [R1+0x1d8], R210 ;  /* 0x0001d8d201007387 */ /* 0x000fe20000100800 */
[----:B------:R-:W-:-:S03]  /*44e0*/  IADD3 R168, P6, R214, R164, RZ ;  /* 0x000000a4d6a87210 */ /* 0x000fc60007fde0ff */
[----:B------:R-:W-:Y:S01]  /*44f0*/  STL [R1+0x1dc], R209 ;  /* 0x0001dcd101007387 */ /* 0x000fe20000100800 */
[----:B------:R-:W-:-:S03]  /*4500*/  LEA.HI.X.SX32 R179, R224, R5, 0x2, P5 ;  /* 0x00000005e0b37211 */ /* 0x000fc600028f16ff */
[----:B------:R-:W-:Y:S01]  /*4510*/  STL [R1+0x1e0], R208 ;  /* 0x0001e0d001007387 */ /* 0x000fe20000100800 */
[----:B------:R-:W-:Y:S01]  /*4520*/  LEA R138, P5, R54, R164, 0x2 ;  /* 0x000000a4368a7211 */ /* 0x000fe200078a10ff */
[----:B------:R-:W-:Y:S02]  /*4530*/  ULEA UR7, UR4, UR7, 0x18 ;  /* 0x0000000704077291 */ /* 0x000fe4000f8ec03f */
[----:B------:R-:W-:Y:S01]  /*4540*/  STL [R1+0x1e4], R219 ;  /* 0x0001e4db01007387 */ /* 0x000fe20000100800 */
[----:B------:R-:W-:-:S03]  /*4550*/  LOP3.LUT R202, R0, 0x6, RZ, 0xfc, !PT ;  /* 0x0000000600ca7812 */ /* 0x000fc600078efcff */
[----:B------:R-:W-:Y:S01]  /*4560*/  STL [R1+0x1e8], R211 ;  /* 0x0001e8d301007387 */ /* 0x000fe20000100800 */
[----:B------:R-:W-:-:S03]  /*4570*/  LEA.HI.X.SX32 R169, R223, R5, 0x2, P6 ;  /* 0x00000005dfa97211 */ /* 0x000fc600030f16ff */
[----:B------:R-:W-:Y:S01]  /*4580*/  STL [R1+0x1ec], R218 ;  /* 0x0001ecda01007387 */ /* 0x000fe20000100800 */
[----:B------:R-:W-:-:S03]  /*4590*/  IADD3 R164, P6, R213, R164, RZ ;  /* 0x000000a4d5a47210 */ /* 0x000fc60007fde0ff */
[----:B------:R-:W-:Y:S01]  /*45a0*/  STL [R1+0x1f0], R228 ;  /* 0x0001f0e401007387 */ /* 0x000fe20000100800 */
[----:B------:R-:W-:-:S03]  /*45b0*/  LEA.HI.X.SX32 R139, R54, R5, 0x2, P5 ;  /* 0x00000005368b7211 */ /* 0x000fc600028f16ff */
[----:B------:R1:W-:Y:S01]  /*45c0*/  STL [R1+0x1f4], R217 ;  /* 0x0001f4d901007387 */ /* 0x0003e20000100800 */
[-C--:B------:R-:W-:Y:S01]  /*45d0*/  ISETP.GE.AND P5, PT, R202, R4.reuse, PT ;  /* 0x00000004ca00720c */ /* 0x080fe20003fa6270 */
[----:B------:R-:W-:Y:S01]  /*45e0*/  VIADD R244, R2, UR7 ;  /* 0x0000000702f47c36 */ /* 0x000fe20008000000 */
[C---:B------:R-:W-:Y:S02]  /*45f0*/  LOP3.LUT R90, R0.reuse, 0x26, RZ, 0xfc, !PT ;  /* 0x00000026005a7812 */ /* 0x040fe400078efcff */
[----:B------:R-:W-:Y:S02]  /*4600*/  LEA.HI.X.SX32 R165, R221, R5, 0x2, P6 ;  /* 0x00000005dda57211 */ /* 0x000fe400030f16ff */
[C---:B-1----:R-:W-:Y:S01]  /*4610*/  LOP3.LUT R217, R0.reuse, 0x24, RZ, 0xfc, !PT ;  /* 0x0000002400d97812 */ /* 0x042fe200078efcff */
[----:B------:R-:W-:Y:S01]  /*4620*/  @!PT LDS RZ, [RZ] ;  /* 0x00000000fffff984 */ /* 0x000fe20000000800 */
[----:B------:R-:W-:Y:S01]  /*4630*/  @!PT LDS RZ, [RZ] ;  /* 0x00000000fffff984 */ /* 0x000fe20000000800 */
[----:B------:R-:W-:Y:S01]  /*4640*/  @!PT LDS RZ, [RZ] ;  /* 0x00000000fffff984 */ /* 0x000fe20000000800 */
[----:B------:R1:W-:Y:S01]  /*4650*/  LDGSTS.E [R244+0x18000], desc[UR16][R200.64], P1 ;  /* 0x18000000c8f47fae */ /* 0x0003e20008921850 */
[----:B------:R-:W-:Y:S02]  /*4660*/  LOP3.LUT R88, R0, 0x8, RZ, 0xfc, !PT ;  /* 0x0000000800587812 */ /* 0x000fe400078efcff */
[----:B------:R-:W-:Y:S01]  /*4670*/  ISETP.GE.AND P6, PT, R217, R4, PT ;  /* 0x00000004d900720c */ /* 0x000fe20003fc6270 */
[----:B------:R-:W-:Y:S01]  /*4680*/  LDGSTS.E [R244+0x18008], desc[UR16][R176.64], P0 ;  /* 0x18008000b0f47fae */ /* 0x000fe20008121850 */
[----:B------:R-:W-:-:S02]  /*4690*/  SEL R5, R3, RZ, !P5 ;  /* 0x000000ff03057207 */ /* 0x000fc40006800000 */
[-C--:B------:R-:W-:Y:S01]  /*46a0*/  ISETP.GE.AND P5, PT, R90, R4.reuse, PT ;  /* 0x000000045a00720c */ /* 0x080fe20003fa6270 */
[----:B------:R-:W-:Y:S01]  /*46b0*/  LDGSTS.E [R244+0x1a000], desc[UR16][R198.64], P2 ;  /* 0x1a000000c6f47fae */ /* 0x000fe20009121850 */
[----:B------:R-:W-:Y:S02]  /*46c0*/  SEL R54, R3, RZ, !P6 ;  /* 0x000000ff03367207 */ /* 0x000fe40007000000 */
[----:B------:R-:W-:Y:S01]  /*46d0*/  ISETP.GE.AND P6, PT, R88, R4, PT ;  /* 0x000000045800720c */ /* 0x000fe20003fc6270 */
[----:B------:R-:W-:Y:S01]  /*46e0*/  LDGSTS.E [R244+0x1a008], desc[UR16][R148.64], P4 ;  /* 0x1a00800094f47fae */ /* 0x000fe2000a121850 */
[----:B------:R-:W-:Y:S02]  /*46f0*/  ISETP.NE.U32.AND P1, PT, R5, RZ, PT ;  /* 0x000000ff0500720c */ /* 0x000fe40003f25070 */
[----:B------:R-:W-:Y:S02]  /*4700*/  SEL R5, R3, RZ, !P5 ;  /* 0x000000ff03057207 */ /* 0x000fe40006800000 */
[----:B------:R-:W-:-:S02]  /*4710*/  ISETP.NE.U32.AND P5, PT, R54, RZ, PT ;  /* 0x000000ff3600720c */ /* 0x000fc40003fa5070 */
[----:B------:R-:W-:Y:S02]  /*4720*/  SEL R54, R3, RZ, !P6 ;  /* 0x000000ff03367207 */ /* 0x000fe40007000000 */
[----:B------:R-:W-:Y:S02]  /*4730*/  ISETP.NE.U32.AND P6, PT, R5, RZ, PT ;  /* 0x000000ff0500720c */ /* 0x000fe40003fc5070 */
[----:B------:R-:W-:Y:S02]  /*4740*/  LOP3.LUT R90, R0, 0xa, RZ, 0xfc, !PT ;  /* 0x0000000a005a7812 */ /* 0x000fe400078efcff */
[----:B------:R-:W-:Y:S02]  /*4750*/  LOP3.LUT R5, R2, 0x10, RZ, 0x3c, !PT ;  /* 0x0000001002057812 */ /* 0x000fe400078e3cff */
[----:B------:R-:W-:Y:S02]  /*4760*/  LOP3.LUT R88, R0, 0x28, RZ, 0xfc, !PT ;  /* 0x0000002800587812 */ /* 0x000fe400078efcff */
[----:B------:R-:W-:Y:S01]  /*4770*/  ISETP.GE.AND P2, PT, R90, R4, PT ;  /* 0x000000045a00720c */ /* 0x000fe20003f46270 */
[----:B------:R-:W-:Y:S01]  /*4780*/  VIADD R236, R5, UR7 ;  /* 0x0000000705ec7c36 */ /* 0x000fe20008000000 */
[----:B------:R-:W-:-:S02]  /*4790*/  LOP3.LUT R206, R0, 0x2a, RZ, 0xfc, !PT ;  /* 0x0000002a00ce7812 */ /* 0x000fc400078efcff */
[-C--:B------:R-:W-:Y:S02]  /*47a0*/  ISETP.GE.AND P4, PT, R88, R4.reuse, PT ;  /* 0x000000045800720c */ /* 0x080fe40003f86270 */
[----:B------:R-:W-:Y:S01]  /*47b0*/  LOP3.LUT R219, R0, 0xc, RZ, 0xfc, !PT ;  /* 0x0000000c00db7812 */ /* 0x000fe200078efcff */
[----:B------:R-:W-:Y:S01]  /*47c0*/  LDGSTS.E [R236+0x18000], desc[UR16][R152.64], P3 ;  /* 0x1800000098ec7fae */ /* 0x000fe20009921850 */
[----:B------:R-:W-:Y:S02]  /*47d0*/  ISETP.NE.U32.AND P0, PT, R54, RZ, PT ;  /* 0x000000ff3600720c */ /* 0x000fe40003f05070 */
[C---:B------:R-:W-:Y:S01]  /*47e0*/  SEL R5, R3.reuse, RZ, !P2 ;  /* 0x000000ff03057207 */ /* 0x040fe20005000000 */
[----:B------:R-:W-:Y:S01]  /*47f0*/  LDGSTS.E [R236+0x18008], desc[UR16][R192.64], P1 ;  /* 0x18008000c0ec7fae */ /* 0x000fe20008921850 */
[----:B------:R-:W-:Y:S02]  /*4800*/  ISETP.GE.AND P2, PT, R206, R4, PT ;  /* 0x00000004ce00720c */ /* 0x000fe40003f46270 */
[----:B------:R-:W-:Y:S01]  /*4810*/  SEL R54, R3, RZ, !P4 ;  /* 0x000000ff03367207 */ /* 0x000fe20006000000 */
[----:B------:R-:W-:Y:S01]  /*4820*/  LDGSTS.E [R236+0x1a000], desc[UR16][R180.64], P5 ;  /* 0x1a000000b4ec7fae */ /* 0x000fe2000a921850 */
[----:B------:R-:W-:-:S02]  /*4830*/  LOP3.LUT R218, R0, 0xe, RZ, 0xfc, !PT ;  /* 0x0000000e00da7812 */ /* 0x000fc400078efcff */
[----:B------:R-:W-:Y:S01]  /*4840*/  ISETP.GE.AND P4, PT, R219, R4, PT ;  /* 0x00000004db00720c */ /* 0x000fe20003f86270 */
[----:B------:R-:W-:Y:S01]  /*4850*/  LDGSTS.E [R236+0x1a008], desc[UR16][R166.64], P6 ;  /* 0x1a008000a6ec7fae */ /* 0x000fe2000b121850 */
[----:B------:R-:W-:Y:S02]  /*4860*/  LOP3.LUT R88, R2, 0x20, RZ, 0x3c, !PT ;  /* 0x0000002002587812 */ /* 0x000fe400078e3cff */
[----:B------:R-:W-:Y:S02]  /*4870*/  ISETP.NE.U32.AND P3, PT, R5, RZ, PT ;  /* 0x000000ff0500720c */ /* 0x000fe40003f65070 */
[----:B------:R-:W-:Y:S02]  /*4880*/  LOP3.LUT R211, R0, 0x2c, RZ, 0xfc, !PT ;  /* 0x0000002c00d37812 */ /* 0x000fe400078efcff */
[----:B------:R-:W-:Y:S02]  /*4890*/  SEL R5, R3, RZ, !P2 ;  /* 0x000000ff03057207 */ /* 0x000fe40005000000 */
[----:B------:R-:W-:-:S02]  /*48a0*/  ISETP.NE.U32.AND P2, PT, R54, RZ, PT ;  /* 0x000000ff3600720c */ /* 0x000fc40003f45070 */
[-C--:B------:R-:W-:Y:S01]  /*48b0*/  ISETP.GE.AND P5, PT, R218, R4.reuse, PT ;  /* 0x00000004da00720c */ /* 0x080fe20003fa6270 */
[----:B------:R-:W-:Y:S01]  /*48c0*/  VIADD R207, R88, UR7 ;  /* 0x0000000758cf7c36 */ /* 0x000fe20008000000 */
[----:B------:R-:W-:Y:S02]  /*48d0*/  SEL R54, R3, RZ, !P4 ;  /* 0x000000ff03367207 */ /* 0x000fe40006000000 */
[C---:B------:R-:W-:Y:S02]  /*48e0*/  LOP3.LUT R155, R0.reuse, 0x2e, RZ, 0xfc, !PT ;  /* 0x0000002e009b7812 */ /* 0x040fe400078efcff */
[----:B------:R-:W-:Y:S01]  /*48f0*/  ISETP.GE.AND P6, PT, R211, R4, PT ;  /* 0x00000004d300720c */ /* 0x000fe20003fc6270 */
[----:B------:R-:W-:Y:S01]  /*4900*/  LDGSTS.E [R207+0x18000], desc[UR16][R160.64], P0 ;  /* 0x18000000a0cf7fae */ /* 0x000fe20008121850 */
[----:B------:R-:W-:Y:S02]  /*4910*/  ISETP.NE.U32.AND P4, PT, R5, RZ, PT ;  /* 0x000000ff0500720c */ /* 0x000fe40003f85070 */
[----:B------:R-:W-:Y:S01]  /*4920*/  LOP3.LUT R208, R0, 0x10, RZ, 0xfc, !PT ;  /* 0x0000001000d07812 */ /* 0x000fe200078efcff */
[----:B------:R-:W-:Y:S01]  /*4930*/  LDGSTS.E [R207+0x18008], desc[UR16][R188.64], P3 ;  /* 0x18008000bccf7fae */ /* 0x000fe20009921850 */
[----:B------:R-:W-:-:S02]  /*4940*/  SEL R5, R3, RZ, !P5 ;  /* 0x000000ff03057207 */ /* 0x000fc40006800000 */
[----:B------:R-:W-:Y:S01]  /*4950*/  ISETP.NE.U32.AND P1, PT, R54, RZ, PT ;  /* 0x000000ff3600720c */ /* 0x000fe20003f25070 */
[----:B------:R-:W-:Y:S01]  /*4960*/  LDGSTS.E [R207+0x1a000], desc[UR16][R184.64], P2 ;  /* 0x1a000000b8cf7fae */ /* 0x000fe20009121850 */
[-C--:B------:R-:W-:Y:S02]  /*4970*/  ISETP.GE.AND P5, PT, R155, R4.reuse, PT ;  /* 0x000000049b00720c */ /* 0x080fe40003fa6270 */
[----:B------:R-:W-:Y:S02]  /*4980*/  SEL R54, R3, RZ, !P6 ;  /* 0x000000ff03367207 */ /* 0x000fe40007000000 */
[----:B------:R-:W-:Y:S01]  /*4990*/  ISETP.GE.AND P6, PT, R208, R4, PT ;  /* 0x00000004d000720c */ /* 0x000fe20003fc6270 */
[----:B------:R-:W-:Y:S01]  /*49a0*/  LDGSTS.E [R207+0x1a008], desc[UR16][R172.64], P4 ;  /* 0x1a008000accf7fae */ /* 0x000fe2000a121850 */
[----:B------:R-:W-:Y:S02]  /*49b0*/  ISETP.NE.U32.AND P0, PT, R5, RZ, PT ;  /* 0x000000ff0500720c */ /* 0x000fe40003f05070 */
[----:B------:R-:W-:-:S02]  /*49c0*/  SEL R5, R3, RZ, !P5 ;  /* 0x000000ff03057207 */ /* 0x000fc40006800000 */
[----:B------:R-:W-:Y:S02]  /*49d0*/  ISETP.NE.U32.AND P5, PT, R54, RZ, PT ;  /* 0x000000ff3600720c */ /* 0x000fe40003fa5070 */
[----:B------:R-:W-:Y:S02]  /*49e0*/  LOP3.LUT R209, R0, 0x12, RZ, 0xfc, !PT ;  /* 0x0000001200d17812 */ /* 0x000fe400078efcff */
[----:B------:R-:W-:Y:S02]  /*49f0*/  LOP3.LUT R90, R2, 0x30, RZ, 0x3c, !PT ;  /* 0x00000030025a7812 */ /* 0x000fe400078e3cff */
[----:B------:R-:W-:Y:S02]  /*4a00*/  SEL R54, R3, RZ, !P6 ;  /* 0x000000ff03367207 */ /* 0x000fe40007000000 */
[----:B------:R-:W-:Y:S02]  /*4a10*/  ISETP.NE.U32.AND P6, PT, R5, RZ, PT ;  /* 0x000000ff0500720c */ /* 0x000fe40003fc5070 */
[----:B------:R-:W-:-:S02]  /*4a20*/  LOP3.LUT R210, R0, 0x30, RZ, 0xfc, !PT ;  /* 0x0000003000d27812 */ /* 0x000fc400078efcff */
[-C--:B------:R-:W-:Y:S01]  /*4a30*/  ISETP.GE.AND P2, PT, R209, R4.reuse, PT ;  /* 0x00000004d100720c */ /* 0x080fe20003f46270 */
[----:B------:R-:W-:Y:S01]  /*4a40*/  VIADD R220, R90, UR7 ;  /* 0x000000075adc7c36 */ /* 0x000fe20008000000 */
[----:B------:R-:W-:Y:S02]  /*4a50*/  LOP3.LUT R88, R0, 0x32, RZ, 0xfc, !PT ;  /* 0x0000003200587812 */ /* 0x000fe400078efcff */
[----:B------:R-:W-:Y:S02]  /*4a60*/  ISETP.NE.U32.AND P3, PT, R54, RZ, PT ;  /* 0x000000ff3600720c */ /* 0x000fe40003f65070 */
[-C--:B------:R-:W-:Y:S01]  /*4a70*/  ISETP.GE.AND P4, PT, R210, R4.reuse, PT ;  /* 0x00000004d200720c */ /* 0x080fe20003f86270 */
[----:B------:R-:W-:Y:S01]  /*4a80*/  LDGSTS.E [R220+0x18000], desc[UR16][R196.64], P1 ;  /* 0x18000000c4dc7fae */ /* 0x000fe20008921850 */
[----:B------:R-:W-:Y:S02]  /*4a90*/  LOP3.LUT R212, R0, 0x14, RZ, 0xfc, !PT ;  /* 0x0000001400d47812 */ /* 0x000fe400078efcff */
[----:B------:R-:W-:Y:S01]  /*4aa0*/  SEL R54, R3, RZ, !P2 ;  /* 0x000000ff03367207 */ /* 0x000fe20005000000 */
[----:B------:R-:W-:Y:S01]  /*4ab0*/  LDGSTS.E [R220+0x18008], desc[UR16][R194.64], P0 ;  /* 0x18008000c2dc7fae */ /* 0x000fe20008121850 */
[----:B------:R-:W-:-:S02]  /*4ac0*/  ISETP.GE.AND P2, PT, R88, R4, PT ;  /* 0x000000045800720c */ /* 0x000fc40003f46270 */
[----:B------:R-:W-:Y:S01]  /*4ad0*/  LOP3.LUT R154, R0, 0x16, RZ, 0xfc, !PT ;  /* 0x00000016009a7812 */ /* 0x000fe200078efcff */
[----:B------:R-:W-:Y:S01]  /*4ae0*/  LDGSTS.E [R220+0x1a000], desc[UR16][R190.64], P5 ;  /* 0x1a000000bedc7fae */ /* 0x000fe2000a921850 */
[C---:B------:R-:W-:Y:S02]  /*4af0*/  SEL R5, R3.reuse, RZ, !P4 ;  /* 0x000000ff03057207 */ /* 0x040fe40006000000 */
[----:B------:R-:W-:Y:S01]  /*4b00*/  LOP3.LUT R92, R2, 0x40, RZ, 0x3c, !PT ;  /* 0x00000040025c7812 */ /* 0x000fe200078e3cff */
[----:B------:R-:W-:Y:S01]  /*4b10*/  LDGSTS.E [R220+0x1a008], desc[UR16][R186.64], P6 ;  /* 0x1a008000badc7fae */ /* 0x000fe2000b121850 */
[----:B------:R-:W-:Y:S02]  /*4b20*/  ISETP.GE.AND P4, PT, R212, R4, PT ;  /* 0x00000004d400720c */ /* 0x000fe40003f86270 */
[----:B------:R-:W-:Y:S02]  /*4b30*/  ISETP.NE.U32.AND P1, PT, R54, RZ, PT ;  /* 0x000000ff3600720c */ /* 0x000fe40003f25070 */
[----:B------:R-:W-:-:S02]  /*4b40*/  SEL R54, R3, RZ, !P2 ;  /* 0x000000ff03367207 */ /* 0x000fc40005000000 */
[----:B------:R-:W-:Y:S02]  /*4b50*/  LOP3.LUT R94, R0, 0x34, RZ, 0xfc, !PT ;  /* 0x00000034005e7812 */ /* 0x000fe400078efcff */
[----:B------:R-:W-:Y:S01]  /*4b60*/  ISETP.GE.AND P5, PT, R154, R4, PT ;  /* 0x000000049a00720c */ /* 0x000fe20003fa6270 */
[----:B------:R-:W-:Y:S01]  /*4b70*/  VIADD R222, R92, UR7 ;  /* 0x000000075cde7c36 */ /* 0x000fe20008000000 */
[----:B------:R-:W-:Y:S02]  /*4b80*/  ISETP.NE.U32.AND P2, PT, R5, RZ, PT ;  /* 0x000000ff0500720c */ /* 0x000fe40003f45070 */
[----:B------:R-:W-:Y:S02]  /*4b90*/  SEL R5, R3, RZ, !P4 ;  /* 0x000000ff03057207 */ /* 0x000fe40006000000 */
[----:B------:R-:W-:Y:S01]  /*4ba0*/  LOP3.LUT R90, R0, 0x36, RZ, 0xfc, !PT ;  /* 0x00000036005a7812 */ /* 0x000fe200078efcff */
[----:B------:R-:W-:Y:S01]  /*4bb0*/  LDGSTS.E [R222+0x18000], desc[UR16][R182.64], P3 ;  /* 0x18000000b6de7fae */ /* 0x000fe20009921850 */
[----:B------:R-:W-:-:S02]  /*4bc0*/  ISETP.NE.U32.AND P4, PT, R54, RZ, PT ;  /* 0x000000ff3600720c */ /* 0x000fc40003f85070 */
[-C--:B------:R-:W-:Y:S01]  /*4bd0*/  ISETP.GE.AND P6, PT, R94, R4.reuse, PT ;  /* 0x000000045e00720c */ /* 0x080fe20003fc6270 */
[----:B------:R-:W-:Y:S01]  /*4be0*/  LDGSTS.E [R222+0x18008], desc[UR16][R178.64], P1 ;  /* 0x18008000b2de7fae */ /* 0x000fe20008921850 */
[----:B------:R-:W-:Y:S02]  /*4bf0*/  SEL R54, R3, RZ, !P5 ;  /* 0x000000ff03367207 */ /* 0x000fe40006800000 */
[----:B------:R-:W-:Y:S01]  /*4c00*/  ISETP.NE.U32.AND P0, PT, R5, RZ, PT ;  /* 0x000000ff0500720c */ /* 0x000fe20003f05070 */
[----:B------:R-:W-:Y:S01]  /*4c10*/  LDGSTS.E [R222+0x1a000], desc[UR16][R174.64], P2 ;  /* 0x1a000000aede7fae */ /* 0x000fe20009121850 */
[----:B------:R-:W-:Y:S02]  /*4c20*/  ISETP.GE.AND P5, PT, R90, R4, PT ;  /* 0x000000045a00720c */ /* 0x000fe40003fa6270 */
[----:B------:R-:W-:Y:S02]  /*4c30*/  SEL R5, R3, RZ, !P6 ;  /* 0x000000ff03057207 */ /* 0x000fe40007000000 */
[----:B------:R-:W-:Y:S01]  /*4c40*/  ISETP.NE.U32.AND P3, PT, R54, RZ, PT ;  /* 0x000000ff3600720c */ /* 0x000fe20003f65070 */
[----:B------:R-:W-:Y:S01]  /*4c50*/  LDGSTS.E [R222+0x1a008], desc[UR16][R170.64], P4 ;  /* 0x1a008000aade7fae */ /* 0x000fe2000a121850 */
[----:B------:R-:W-:-:S02]  /*4c60*/  LOP3.LUT R99, R2, 0x50, RZ, 0x3c, !PT ;  /* 0x0000005002637812 */ /* 0x000fc400078e3cff */
[----:B------:R-:W-:Y:S02]  /*4c70*/  LOP3.LUT R88, R0, 0x18, RZ, 0xfc, !PT ;  /* 0x0000001800587812 */ /* 0x000fe400078efcff */
[----:B------:R-:W-:Y:S02]  /*4c80*/  SEL R54, R3, RZ, !P5 ;  /* 0x000000ff03367207 */ /* 0x000fe40006800000 */
[----:B------:R-:W-:Y:S01]  /*4c90*/  ISETP.NE.U32.AND P5, PT, R5, RZ, PT ;  /* 0x000000ff0500720c */ /* 0x000fe20003fa5070 */
[----:B------:R-:W-:Y:S01]  /*4ca0*/  VIADD R229, R99, UR7 ;  /* 0x0000000763e57c36 */ /* 0x000fe20008000000 */
[----:B------:R-:W-:Y:S02]  /*4cb0*/  ISETP.GE.AND P6, PT, R88, R4, PT ;  /* 0x000000045800720c */ /* 0x000fe40003fc6270 */
[C---:B------:R-:W-:Y:S02]  /*4cc0*/  LOP3.LUT R98, R0.reuse, 0x1a, RZ, 0xfc, !PT ;  /* 0x0000001a00627812 */ /* 0x040fe400078efcff */
[----:B------:R-:W-:Y:S01]  /*4cd0*/  LOP3.LUT R97, R0, 0x38, RZ, 0xfc, !PT ;  /* 0x0000003800617812 */ /* 0x000fe200078efcff */
[----:B------:R-:W-:Y:S01]  /*4ce0*/  LDGSTS.E [R229+0x18000], desc[UR16][R168.64], P0 ;  /* 0x18000000a8e57fae */ /* 0x000fe20008121850 */
[----:B------:R-:W-:-:S02]  /*4cf0*/  SEL R5, R3, RZ, !P6 ;  /* 0x000000ff03057207 */ /* 0x000fc40007000000 */
[----:B------:R-:W-:Y:S01]  /*4d00*/  LOP3.LUT R96, R0, 0x3a, RZ, 0xfc, !PT ;  /* 0x0000003a00607812 */ /* 0x000fe200078efcff */
[----:B------:R-:W-:Y:S01]  /*4d10*/  LDGSTS.E [R229+0x18008], desc[UR16][R164.64], P3 ;  /* 0x18008000a4e57fae */ /* 0x000fe20009921850 */
[-C--:B------:R-:W-:Y:S02]  /*4d20*/  ISETP.GE.AND P2, PT, R95, R4.reuse, PT ;  /* 0x000000045f00720c */ /* 0x080fe40003f46270 */
[-C--:B------:R-:W-:Y:S01]  /*4d30*/  ISETP.GE.AND P4, PT, R98, R4.reuse, PT ;  /* 0x000000046200720c */ /* 0x080fe20003f86270 */
[----:B------:R-:W-:Y:S01]  /*4d40*/  LDGSTS.E [R229+0x1a000], desc[UR16][R162.64], P5 ;  /* 0x1a000000a2e57fae */ /* 0x000fe2000a921850 */
[----:B------:R-:W-:Y:S02]  /*4d50*/  LOP3.LUT R88, R0, 0x3e, RZ, 0xfc, !PT ;  /* 0x0000003e00587812 */ /* 0x000fe400078efcff */
[----:B------:R-:W-:Y:S02]  /*4d60*/  ISETP.GE.AND P0, PT, R97, R4, PT ;  /* 0x000000046100720c */ /* 0x000fe40003f06270 */
[----:B------:R-:W-:-:S02]  /*4d70*/  ISETP.NE.U32.AND P6, PT, R54, RZ, PT ;  /* 0x000000ff3600720c */ /* 0x000fc40003fc5070 */
[C---:B------:R-:W-:Y:S02]  /*4d80*/  LOP3.LUT R94, R0.reuse, 0x1c, RZ, 0xfc, !PT ;  /* 0x0000001c005e7812 */ /* 0x040fe400078efcff */
[C---:B------:R-:W-:Y:S02]  /*4d90*/  LOP3.LUT R92, R0.reuse, 0x1e, RZ, 0xfc, !PT ;  /* 0x0000001e005c7812 */ /* 0x040fe400078efcff */
[----:B------:R-:W-:Y:S02]  /*4da0*/  LOP3.LUT R90, R0, 0x3c, RZ, 0xfc, !PT ;  /* 0x0000003c005a7812 */ /* 0x000fe400078efcff */
[----:B------:R-:W-:Y:S02]  /*4db0*/  ISETP.NE.U32.AND P1, PT, R5, RZ, PT ;  /* 0x000000ff0500720c */ /* 0x000fe40003f25070 */
[----:B------:R-:W-:Y:S02]  /*4dc0*/  ISETP.GE.AND P3, PT, R96, R4, PT ;  /* 0x000000046000720c */ /* 0x000fe40003f66270 */
[C---:B------:R-:W-:Y:S01]  /*4dd0*/  SEL R54, R3.reuse, RZ, !P4 ;  /* 0x000000ff03367207 */ /* 0x040fe20006000000 */
[----:B------:R-:W-:Y:S01]  /*4de0*/  LDGSTS.E [R229+0x1a008], desc[UR16][R158.64], P6 ;  /* 0x1a0080009ee57fae */ /* 0x000fe2000b121850 */
[----:B------:R-:W-:-:S02]  /*4df0*/  SEL R55, R3, RZ, !P2 ;  /* 0x000000ff03377207 */ /* 0x000fc40005000000 */
[----:B------:R-:W-:Y:S02]  /*4e00*/  SEL R5, R3, RZ, !P0 ;  /* 0x000000ff03057207 */ /* 0x000fe40004000000 */
[-C--:B------:R-:W-:Y:S02]  /*4e10*/  ISETP.GE.AND P2, PT, R88, R4.reuse, PT ;  /* 0x000000045800720c */ /* 0x080fe40003f46270 */
[-C--:B------:R-:W-:Y:S02]  /*4e20*/  ISETP.GE.AND P5, PT, R94, R4.reuse, PT ;  /* 0x000000045e00720c */ /* 0x080fe40003fa6270 */
[-C--:B------:R-:W-:Y:S02]  /*4e30*/  ISETP.GE.AND P4, PT, R92, R4.reuse, PT ;  /* 0x000000045c00720c */ /* 0x080fe40003f86270 */
[----:B------:R-:W-:Y:S02]  /*4e40*/  ISETP.GE.AND P0, PT, R90, R4, PT ;  /* 0x000000045a00720c */ /* 0x000fe40003f06270 */
[----:B------:R-:W-:-:S02]  /*4e50*/  LOP3.LUT R88, R2, 0x60, RZ, 0x3c, !PT ;  /* 0x0000006002587812 */ /* 0x000fc400078e3cff */
[C---:B------:R-:W-:Y:S02]  /*4e60*/  SEL R4, R3.reuse, RZ, !P3 ;  /* 0x000000ff03047207 */ /* 0x040fe40005800000 */
[----:B------:R-:W-:Y:S01]  /*4e70*/  ISETP.NE.U32.AND P3, PT, R54, RZ, PT ;  /* 0x000000ff3600720c */ /* 0x000fe20003f65070 */
[----:B------:R-:W-:Y:S01]  /*4e80*/  VIADD R230, R88, UR7 ;  /* 0x0000000758e67c36 */ /* 0x000fe20008000000 */
[----:B------:R-:W-:Y:S02]  /*4e90*/  SEL R54, R3, RZ, !P5 ;  /* 0x000000ff03367207 */ /* 0x000fe40006800000 */
[----:B------:R-:W-:Y:S02]  /*4ea0*/  ISETP.NE.U32.AND P5, PT, R5, RZ, PT ;  /* 0x000000ff0500720c */ /* 0x000fe40003fa5070 */
[----:B------:R-:W-:Y:S01]  /*4eb0*/  LDGSTS.E [R230+0x18000], desc[UR16][R156.64], P1 ;  /* 0x180000009ce67fae */ /* 0x000fe20008921850 */
[----:B------:R-:W-:Y:S02]  /*4ec0*/  ISETP.NE.U32.AND P1, PT, R4, RZ, PT ;  /* 0x000000ff0400720c */ /* 0x000fe40003f25070 */
[----:B------:R-:W-:-:S02]  /*4ed0*/  SEL R4, R3, RZ, !P0 ;  /* 0x000000ff03047207 */ /* 0x000fc40004000000 */
[C---:B------:R-:W-:Y:S02]  /*4ee0*/  SEL R5, R3.reuse, RZ, !P4 ;  /* 0x000000ff03057207 */ /* 0x040fe40006000000 */
[----:B------:R-:W-:Y:S01]  /*4ef0*/  ISETP.NE.U32.AND P4, PT, R54, RZ, PT ;  /* 0x000000ff3600720c */ /* 0x000fe20003f85070 */
[----:B------:R-:W-:Y:S01]  /*4f00*/  LDGSTS.E [R230+0x18008], desc[UR16][R150.64], P3 ;  /* 0x1800800096e67fae */ /* 0x000fe20009921850 */
[----:B------:R-:W-:Y:S02]  /*4f10*/  SEL R3, R3, RZ, !P2 ;  /* 0x000000ff03037207 */ /* 0x000fe40005000000 */
[----:B------:R-:W-:Y:S01]  /*4f20*/  ISETP.NE.U32.AND P3, PT, R4, RZ, PT ;  /* 0x000000ff0400720c */ /* 0x000fe20003f65070 */
[----:B------:R-:W-:Y:S01]  /*4f30*/  IMAD R231, R95, R235, RZ ;  /* 0x000000eb5fe77224 */ /* 0x000fe200078e02ff */
[----:B------:R-:W-:Y:S01]  /*4f40*/  ISETP.NE.U32.AND P0, PT, R5, RZ, PT ;  /* 0x000000ff0500720c */ /* 0x000fe20003f05070 */
[----:B------:R-:W-:Y:S01]  /*4f50*/  UIADD3 UR4, UR12, -0x40, URZ ;  /* 0xffffffc00c047890 */ /* 0x000fe2000fffe03f */
[----:B------:R-:W-:Y:S01]  /*4f60*/  LOP3.LUT R4, R2, 0x70, RZ, 0x3c, !PT ;  /* 0x0000007002047812 */ /* 0x000fe200078e3cff */
[----:B------:R-:W-:Y:S01]  /*4f70*/  LDGSTS.E [R230+0x1a000], desc[UR16][R146.64], P5 ;  /* 0x1a00000092e67fae */ /* 0x000fe2000a921850 */
[----:B------:R-:W-:Y:S01]  /*4f80*/  ISETP.NE.U32.AND P2, PT, R3, RZ, PT ;  /* 0x000000ff0300720c */ /* 0x000fe20003f45070 */
[----:B------:R-:W-:-:S02]  /*4f90*/  IMAD.SHL.U32 R3, R231, 0x4, RZ ;  /* 0x00000004e7037824 */ /* 0x000fc400078e00ff */
[----:B------:R-:W-:Y:S01]  /*4fa0*/  VIADD R204, R4, UR7 ;  /* 0x0000000704cc7c36 */ /* 0x000fe20008000000 */
[----:B------:R-:W-:Y:S01]  /*4fb0*/  LDGSTS.E [R230+0x1a008], desc[UR16][R144.64], P1 ;  /* 0x1a00800090e67fae */ /* 0x000fe20008921850 */
[----:B------:R-:W-:Y:S01]  /*4fc0*/  ISETP.GE.AND P5, PT, R0, UR4, PT ;  /* 0x0000000400007c0c */ /* 0x000fe2000bfa6270 */
[----:B------:R-:W-:Y:S02]  /*4fd0*/  IMAD R88, R53, UR5, RZ ;  /* 0x0000000535587c24 */ /* 0x000fe4000f8e02ff */
[----:B------:R-:W-:Y:S01]  /*4fe0*/  LDGSTS.E [R204+0x18000], desc[UR16][R142.64], P4 ;  /* 0x180000008ecc7fae */ /* 0x000fe2000a121850 */
[----:B------:R-:W-:Y:S02]  /*4ff0*/  ISETP.GE.AND P4, PT, R93, UR4, PT ;  /* 0x000000045d007c0c */ /* 0x000fe4000bf86270 */
[----:B------:R-:W-:Y:S01]  /*5000*/  IADD3 R134, P1, R3, UR10, RZ ;  /* 0x0000000a03867c10 */ /* 0x000fe2000ff3e0ff */
[----:B------:R-:W-:Y:S01]  /*5010*/  LDGSTS.E [R204+0x18008], desc[UR16][R136.64], P0 ;  /* 0x1800800088cc7fae */ /* 0x000fe20008121850 */
[----:B------:R-:W-:Y:S01]  /*5020*/  ISETP.NE.U32.AND P6, PT, R55, RZ, PT ;  /* 0x000000ff3700720c */ /* 0x000fe20003fc5070 */
[----:B------:R-:W-:Y:S01]  /*5030*/  IMAD R93, R8, UR5, RZ ;  /* 0x00000005085d7c24 */ /* 0x000fe2000f8e02ff */
[----:B------:R-:W-:Y:S01]  /*5040*/  SEL R55, RZ, 0x4, P5 ;  /* 0x00000004ff377807 */ /* 0x000fe20002800000 */
[----:B------:R-:W-:Y:S01]  /*5050*/  LDGSTS.E [R204+0x1a000], desc[UR16][R140.64], P3 ;  /* 0x1a0000008ccc7fae */ /* 0x000fe20009921850 */
[----:B------:R-:W-:Y:S01]  /*5060*/  ISETP.GT.AND P5, PT, R6, 0x7f, PT ;  /* 0x0000007f0600780c */ /* 0x000fe20003fa4270 */
[----:B------:R-:W-:Y:S01]  /*5070*/  IMAD R90, R51, UR5, RZ ;  /* 0x00000005335a7c24 */ /* 0x000fe2000f8e02ff */
[----:B------:R-:W-:Y:S01]  /*5080*/  SEL R5, RZ, 0x4, P4 ;  /* 0x00000004ff057807 */ /* 0x000fe20002000000 */
[----:B------:R-:W-:Y:S01]  /*5090*/  LDGSTS.E [R204+0x1a008], desc[UR16][R138.64], P2 ;  /* 0x1a0080008acc7fae */ /* 0x000fe20009121850 */
[----:B------:R-:W-:-:S02]  /*50a0*/  LEA.HI.X.SX32 R4, R231, UR11, 0x2, P1 ;  /* 0x0000000be7047c11 */ /* 0x000fc400088f16ff */
[----:B------:R-:W-:Y:S01]  /*50b0*/  LEA R8, P2, R88, R134, 0x2 ;  /* 0x0000008658087211 */ /* 0x000fe200078410ff */
[----:B------:R-:W-:Y:S01]  /*50c0*/  IMAD R124, R52, UR5, RZ ;  /* 0x00000005347c7c24 */ /* 0x000fe2000f8e02ff */
[----:B------:R-:W-:Y:S01]  /*50d0*/  ISETP.GE.AND P4, PT, R89, UR4, PT ;  /* 0x0000000459007c0c */ /* 0x000fe2000bf86270 */
[----:B------:R-:W-:Y:S01]  /*50e0*/  IMAD R89, R9, UR5, RZ ;  /* 0x0000000509597c24 */ /* 0x000fe2000f8e02ff */
[----:B------:R-:W-:Y:S01]  /*50f0*/  SEL R5, R5, RZ, P5 ;  /* 0x000000ff05057207 */ /* 0x000fe20002800000 */
[----:B------:R-:W-:Y:S01]  /*5100*/  IMAD R95, R12, UR5, RZ ;  /* 0x000000050c5f7c24 */ /* 0x000fe2000f8e02ff */
[----:B------:R-:W-:Y:S01]  /*5110*/  LEA.HI.X.SX32 R9, R88, R4, 0x2, P2 ;  /* 0x0000000458097211 */ /* 0x000fe200010f16ff */
[----:B------:R-:W-:Y:S01]  /*5120*/  IMAD R92, R49, UR5, RZ ;  /* 0x00000005315c7c24 */ /* 0x000fe2000f8e02ff */
[-C--:B------:R-:W-:Y:S01]  /*5130*/  LEA R12, P2, R90, R134.reuse, 0x2 ;  /* 0x000000865a0c7211 */ /* 0x080fe200078410ff */
[----:B------:R-:W-:Y:S01]  /*5140*/  IMAD R97, R13, UR5, RZ ;  /* 0x000000050d617c24 */ /* 0x000fe2000f8e02ff */
[----:B------:R-:W-:Y:S01]  /*5150*/  ISETP.GE.AND P1, PT, R91, UR4, PT ;  /* 0x000000045b007c0c */ /* 0x000fe2000bf26270 */
[----:B------:R-:W-:Y:S01]  /*5160*/  IMAD R91, R10, UR5, RZ ;  /* 0x000000050a5b7c24 */ /* 0x000fe2000f8e02ff */
[----:B------:R-:W-:Y:S01]  /*5170*/  ISETP.NE.U32.AND P0, PT, R5, RZ, PT ;  /* 0x000000ff0500720c */ /* 0x000fe20003f05070 */
[----:B------:R-:W-:Y:S01]  /*5180*/  IMAD R123, R50, UR5, RZ ;  /* 0x00000005327b7c24 */ /* 0x000fe2000f8e02ff */
[----:B------:R-:W-:Y:S01]  /*5190*/  SEL R5, RZ, 0x4, P4 ;  /* 0x00000004ff057807 */ /* 0x000fe20002000000 */
[----:B------:R-:W-:Y:S01]  /*51a0*/  IMAD R101, R16, UR5, RZ ;  /* 0x0000000510657c24 */ /* 0x000fe2000f8e02ff */
[----:B------:R-:W-:Y:S01]  /*51b0*/  LEA R10, P4, R124, R134, 0x2 ;  /* 0x000000867c0a7211 */ /* 0x000fe200078810ff */
[----:B------:R-:W-:Y:S01]  /*51c0*/  IMAD R94, R47, UR5, RZ ;  /* 0x000000052f5e7c24 */ /* 0x000fe2000f8e02ff */
[----:B------:R-:W-:Y:S01]  /*51d0*/  LEA.HI.X.SX32 R13, R90, R4, 0x2, P2 ;  /* 0x000000045a0d7211 */ /* 0x000fe200010f16ff */
[----:B------:R2:W-:Y:S01]  /*51e0*/  STL [R1+0x140], R88 ;  /* 0x0001405801007387 */ /* 0x0005e20000100800 */
[----:B------:R-:W-:Y:S01]  /*51f0*/  LEA R16, P2, R92, R134, 0x2 ;  /* 0x000000865c107211 */ /* 0x000fe200078410ff */
[----:B------:R-:W-:-:S02]  /*5200*/  IMAD R103, R17, UR5, RZ ;  /* 0x0000000511677c24 */ /* 0x000fc4000f8e02ff */
[----:B------:R-:W-:Y:S01]  /*5210*/  IMAD R99, R14, UR5, RZ ;  /* 0x000000050e637c24 */ /* 0x000fe2000f8e02ff */
[-C--:B------:R-:W-:Y:S01]  /*5220*/  LEA.HI.X.SX32 R17, R92, R4.reuse, 0x2, P2 ;  /* 0x000000045c117211 */ /* 0x080fe200010f16ff */
[----:B------:R-:W-:Y:S01]  /*5230*/  IMAD R122, R48, UR5, RZ ;  /* 0x00000005307a7c24 */ /* 0x000fe2000f8e02ff */
[----:B------:R-:W-:Y:S01]  /*5240*/  STL [R1+0x13c], R124 ;  /* 0x00013c7c01007387 */ /* 0x000fe20000100800 */
[----:B------:R-:W-:Y:S02]  /*5250*/  IMAD R105, R20, UR5, RZ ;  /* 0x0000000514697c24 */ /* 0x000fe4000f8e02ff */
[----:B--2---:R-:W-:Y:S01]  /*5260*/  IMAD R88, R11, UR5, RZ ;  /* 0x000000050b587c24 */ /* 0x004fe2000f8e02ff */
[----:B------:R-:W-:Y:S01]  /*5270*/  LEA.HI.X.SX32 R11, R124, R4, 0x2, P4 ;  /* 0x000000047c0b7211 */ /* 0x000fe200020f16ff */
[----:B------:R-:W-:Y:S01]  /*5280*/  IMAD R96, R45, UR5, RZ ;  /* 0x000000052d607c24 */ /* 0x000fe2000f8e02ff */
[-C--:B------:R-:W-:Y:S01]  /*5290*/  LEA R14, P4, R123, R134.reuse, 0x2 ;  /* 0x000000867b0e7211 */ /* 0x080fe200078810ff */
        /* <DEDUP_REMOVED lines=51> */
[----:B------:R-:W-:Y:S01]  /*55d0*/  STL [R1+0x8c], R119 ;  /* 0x00008c7701007387 */ /* 0x000fe20000100800 */
[----:B------:R-:W-:Y:S02]  /*55e0*/  LEA.HI.X.SX32 R37, R102, R4, 0x2, P2 ;  /* 0x0000000466257211 */ /* 0x000fe400010f16ff */
[----:B------:R-:W-:Y:S01]  /*55f0*/  LEA R40, P2, R0, R134, 0x2 ;  /* 0x0000008600287211 */ /* 0x000fe200078410ff */
[----:B------:R-:W-:Y:S01]  /*5600*/  IMAD R251, R251, UR5, RZ ;  /* 0x00000005fbfb7c24 */ /* 0x000fe2000f8e02ff */
[----:B------:R-:W-:Y:S01]  /*5610*/  SEL R55, R55, RZ, P5 ;  /* 0x000000ff37377207 */ /* 0x000fe20002800000 */
[----:B--2---:R-:W-:Y:S01]  /*5620*/  IMAD R98, R31, UR5, RZ ;  /* 0x000000051f627c24 */ /* 0x004fe2000f8e02ff */
[----:B------:R-:W-:Y:S01]  /*5630*/  LEA.HI.X.SX32 R31, R119, R4, 0x2, P4 ;  /* 0x00000004771f7211 */ /* 0x000fe200020f16ff */
[----:B------:R-:W-:Y:S01]  /*5640*/  IMAD R249, R249, UR5, RZ ;  /* 0x00000005f9f97c24 */ /* 0x000fe2000f8e02ff */
[----:B------:R-:W-:Y:S01]  /*5650*/  LEA R34, P4, R118, R134, 0x2 ;  /* 0x0000008676227211 */ /* 0x000fe200078810ff */
[----:B------:R2:W-:Y:S01]  /*5660*/  STL [R1+0x88], R100 ;  /* 0x0000886401007387 */ /* 0x0005e20000100800 */
[----:B------:R-:W-:-:S02]  /*5670*/  LEA.HI.X.SX32 R41, R0, R4, 0x2, P2 ;  /* 0x0000000400297211 */ /* 0x000fc400010f16ff */
[----:B------:R-:W-:Y:S01]  /*5680*/  LEA R44, P2, R115, R134, 0x2 ;  /* 0x00000086732c7211 */ /* 0x000fe200078410ff */
[----:B------:R-:W-:Y:S01]  /*5690*/  STL [R1+0x84], R118 ;  /* 0x0000847601007387 */ /* 0x000fe20000100800 */
[----:B------:R-:W-:Y:S02]  /*56a0*/  IMAD R252, R252, UR5, RZ ;  /* 0x00000005fcfc7c24 */ /* 0x000fe4000f8e02ff */
[----:B------:R-:W-:Y:S01]  /*56b0*/  IMAD R247, R247, UR5, RZ ;  /* 0x00000005f7f77c24 */ /* 0x000fe2000f8e02ff */
[----:B------:R-:W0:Y:S01]  /*56c0*/  LDGDEPBAR ;  /* 0x00000000000079af */ /* 0x000e220000000000 */
[----:B--2---:R-:W-:Y:S01]  /*56d0*/  IMAD R100, R35, UR5, RZ ;  /* 0x0000000523647c24 */ /* 0x004fe2000f8e02ff */
[----:B------:R-:W-:Y:S02]  /*56e0*/  LEA.HI.X.SX32 R35, R118, R4, 0x2, P4 ;  /* 0x0000000476237211 */ /* 0x000fe400020f16ff */
[----:B------:R-:W-:Y:S01]  /*56f0*/  LEA R38, P4, R117, R134, 0x2 ;  /* 0x0000008675267211 */ /* 0x000fe200078810ff */
[----:B------:R2:W-:Y:S01]  /*5700*/  STL [R1+0x80], R102 ;  /* 0x0000806601007387 */ /* 0x0005e20000100800 */
[----:B------:R-:W-:-:S02]  /*5710*/  LEA.HI.X.SX32 R45, R115, R4, 0x2, P2 ;  /* 0x00000004732d7211 */ /* 0x000fc400010f16ff */
[----:B------:R-:W-:Y:S01]  /*5720*/  LEA R48, P2, R113, R134, 0x2 ;  /* 0x0000008671307211 */ /* 0x000fe200078410ff */
[----:B--2---:R-:W-:Y:S01]  /*5730*/  IMAD R102, R39, UR5, RZ ;  /* 0x0000000527667c24 */ /* 0x004fe2000f8e02ff */
[----:B------:R-:W-:Y:S02]  /*5740*/  LEA.HI.X.SX32 R39, R117, R4, 0x2, P4 ;  /* 0x0000000475277211 */ /* 0x000fe400020f16ff */
[C---:B------:R-:W-:Y:S02]  /*5750*/  LEA R42, P4, R116.reuse, R134, 0x2 ;  /* 0x00000086742a7211 */ /* 0x040fe400078810ff */
[-C--:B------:R-:W-:Y:S02]  /*5760*/  LEA.HI.X.SX32 R49, R113, R4.reuse, 0x2, P2 ;  /* 0x0000000471317211 */ /* 0x080fe400010f16ff */
[----:B------:R-:W-:Y:S02]  /*5770*/  LEA.HI.X.SX32 R43, R116, R4, 0x2, P4 ;  /* 0x00000004742b7211 */ /* 0x000fe400020f16ff */
[----:B------:R-:W-:-:S02]  /*5780*/  LEA R46, P4, R114, R134, 0x2 ;  /* 0x00000086722e7211 */ /* 0x000fc400078810ff */
[----:B------:R-:W-:Y:S02]  /*5790*/  SEL R54, RZ, 0x4, P1 ;  /* 0x00000004ff367807 */ /* 0x000fe40000800000 */
[C---:B------:R-:W-:Y:S02]  /*57a0*/  LEA R52, P2, R111.reuse, R134, 0x2 ;  /* 0x000000866f347211 */ /* 0x040fe400078410ff */
[----:B------:R-:W-:Y:S02]  /*57b0*/  LEA.HI.X.SX32 R47, R114, R4, 0x2, P4 ;  /* 0x00000004722f7211 */ /* 0x000fe400020f16ff */
[----:B------:R-:W-:Y:S02]  /*57c0*/  SEL R54, R54, RZ, P5 ;  /* 0x000000ff36367207 */ /* 0x000fe40002800000 */
[----:B------:R-:W-:Y:S02]  /*57d0*/  LEA R50, P4, R112, R134, 0x2 ;  /* 0x0000008670327211 */ /* 0x000fe400078810ff */
[----:B------:R-:W-:-:S02]  /*57e0*/  LEA.HI.X.SX32 R53, R111, R4, 0x2, P2 ;  /* 0x000000046f357211 */ /* 0x000fc400010f16ff */
[C---:B------:R-:W-:Y:S02]  /*57f0*/  LEA R56, P2, R109.reuse, R134, 0x2 ;  /* 0x000000866d387211 */ /* 0x040fe400078410ff */
[----:B------:R-:W-:Y:S02]  /*5800*/  ISETP.NE.U32.AND P3, PT, R54, RZ, PT ;  /* 0x000000ff3600720c */ /* 0x000fe40003f65070 */
[----:B------:R-:W-:Y:S02]  /*5810*/  LEA.HI.X.SX32 R51, R112, R4, 0x2, P4 ;  /* 0x0000000470337211 */ /* 0x000fe400020f16ff */
[----:B------:R-:W-:Y:S02]  /*5820*/  LEA R54, P4, R110, R134, 0x2 ;  /* 0x000000866e367211 */ /* 0x000fe400078810ff */
[----:B------:R-:W-:Y:S02]  /*5830*/  LEA.HI.X.SX32 R57, R109, R4, 0x2, P2 ;  /* 0x000000046d397211 */ /* 0x000fe400010f16ff */
[----:B------:R-:W-:-:S02]  /*5840*/  LEA R60, P2, R107, R134, 0x2 ;  /* 0x000000866b3c7211 */ /* 0x000fc400078410ff */
[----:B------:R-:W-:Y:S02]  /*5850*/  ISETP.NE.U32.AND P1, PT, R55, RZ, PT ;  /* 0x000000ff3700720c */ /* 0x000fe40003f25070 */
[----:B------:R-:W-:Y:S02]  /*5860*/  LEA.HI.X.SX32 R55, R110, R4, 0x2, P4 ;  /* 0x000000046e377211 */ /* 0x000fe400020f16ff */
[C---:B------:R-:W-:Y:S02]  /*5870*/  LEA R58, P4, R108.reuse, R134, 0x2 ;  /* 0x000000866c3a7211 */ /* 0x040fe400078810ff */
[----:B------:R-:W-:Y:S02]  /*5880*/  LEA.HI.X.SX32 R61, R107, R4, 0x2, P2 ;  /* 0x000000046b3d7211 */ /* 0x000fe400010f16ff */
[----:B------:R-:W-:Y:S02]  /*5890*/  LEA R64, P2, R105, R134, 0x2 ;  /* 0x0000008669407211 */ /* 0x000fe400078410ff */
[----:B------:R-:W-:-:S02]  /*58a0*/  LEA.HI.X.SX32 R59, R108, R4, 0x2, P4 ;  /* 0x000000046c3b7211 */ /* 0x000fc400020f16ff */
[C---:B------:R-:W-:Y:S02]  /*58b0*/  LEA R62, P4, R106.reuse, R134, 0x2 ;  /* 0x000000866a3e7211 */ /* 0x040fe400078810ff */
[----:B------:R-:W-:Y:S01]  /*58c0*/  LEA.HI.X.SX32 R65, R105, R4, 0x2, P2 ;  /* 0x0000000469417211 */ /* 0x000fe200010f16ff */
[----:B------:R-:W-:Y:S01]  /*58d0*/  STL [R1+0x7c], R117 ;  /* 0x00007c7501007387 */ /* 0x000fe20000100800 */
[C---:B------:R-:W-:Y:S02]  /*58e0*/  LEA R68, P2, R103.reuse, R134, 0x2 ;  /* 0x0000008667447211 */ /* 0x040fe400078410ff */
[----:B------:R-:W-:Y:S01]  /*58f0*/  LEA.HI.X.SX32 R63, R106, R4, 0x2, P4 ;  /* 0x000000046a3f7211 */ /* 0x000fe200020f16ff */
[----:B------:R-:W-:Y:S01]  /*5900*/  STL [R1+0x78], R0 ;  /* 0x0000780001007387 */ /* 0x000fe20000100800 */
[----:B------:R-:W-:Y:S02]  /*5910*/  LEA R66, P4, R104, R134, 0x2 ;  /* 0x0000008668427211 */ /* 0x000fe400078810ff */
[----:B------:R-:W-:Y:S01]  /*5920*/  LEA.HI.X.SX32 R69, R103, R4, 0x2, P2 ;  /* 0x0000000467457211 */ /* 0x000fe200010f16ff */
[----:B------:R-:W-:Y:S01]  /*5930*/  STL [R1+0x74], R116 ;  /* 0x0000747401007387 */ /* 0x000fe20000100800 */
[----:B------:R-:W-:-:S03]  /*5940*/  LEA R72, P2, R99, R134, 0x2 ;  /* 0x0000008663487211 */ /* 0x000fc600078410ff */
[----:B------:R-:W-:Y:S01]  /*5950*/  STL [R1+0x70], R115 ;  /* 0x0000707301007387 */ /* 0x000fe20000100800 */
[----:B------:R-:W-:-:S03]  /*5960*/  LEA.HI.X.SX32 R67, R104, R4, 0x2, P4 ;  /* 0x0000000468437211 */ /* 0x000fc600020f16ff */
[----:B------:R-:W-:Y:S01]  /*5970*/  STL [R1+0x6c], R114 ;  /* 0x00006c7201007387 */ /* 0x000fe20000100800 */
[----:B------:R-:W-:-:S03]  /*5980*/  LEA R70, P4, R101, R134, 0x2 ;  /* 0x0000008665467211 */ /* 0x000fc600078810ff */
[----:B------:R-:W-:Y:S01]  /*5990*/  STL [R1+0x68], R113 ;  /* 0x0000687101007387 */ /* 0x000fe20000100800 */
[----:B------:R-:W-:-:S03]  /*59a0*/  LEA.HI.X.SX32 R73, R99, R4, 0x2, P2 ;  /* 0x0000000463497211 */ /* 0x000fc600010f16ff */
[----:B------:R-:W-:Y:S01]  /*59b0*/  STL [R1+0x64], R112 ;  /* 0x0000647001007387 */ /* 0x000fe20000100800 */
[----:B------:R-:W-:-:S03]  /*59c0*/  LEA R76, P2, R95, R134, 0x2 ;  /* 0x000000865f4c7211 */ /* 0x000fc600078410ff */
[----:B------:R-:W-:Y:S04]  /*59d0*/  STL [R1+0x60], R111 ;  /* 0x0000606f01007387 */ /* 0x000fe80000100800 */
        /* <DEDUP_REMOVED lines=24> */
[----:B------:R-:W-:Y:S04]  /*5b60*/  STL [R1+0x28], R91 ;  /* 0x0000285b01007387 */ /* 0x000fe80000100800 */
[----:B------:R-:W-:Y:S04]  /*5b70*/  STL [R1+0x24], R89 ;  /* 0x0000245901007387 */ /* 0x000fe80000100800 */
[----:B------:R2:W-:Y:S01]  /*5b80*/  STL [R1+0x20], R88 ;  /* 0x0000205801007387 */ /* 0x0005e20000100800 */
[----:B------:R-:W-:-:S03]  /*5b90*/  LEA.HI.X.SX32 R83, R89, R4, 0x2, P4 ;  /* 0x0000000459537211 */ /* 0x000fc600020f16ff */
[----:B------:R-:W-:Y:S01]  /*5ba0*/  STL [R1+0x1c], R90 ;  /* 0x00001c5a01007387 */ /* 0x000fe20000100800 */
[----:B--2---:R-:W-:-:S03]  /*5bb0*/  LEA R88, P2, R92, R134, 0x2 ;  /* 0x000000865c587211 */ /* 0x004fc600078410ff */
[----:B------:R2:W-:Y:S01]  /*5bc0*/  STL [R1+0x18], R92 ;  /* 0x0000185c01007387 */ /* 0x0005e20000100800 */
[----:B------:R-:W-:-:S03]  /*5bd0*/  LEA.HI.X.SX32 R89, R92, R4, 0x2, P2 ;  /* 0x000000045c597211 */ /* 0x000fc600010f16ff */
[----:B------:R-:W-:Y:S01]  /*5be0*/  STL [R1+0x14], R94 ;  /* 0x0000145e01007387 */ /* 0x000fe20000100800 */
[----:B------:R-:W-:Y:S01]  /*5bf0*/  IMAD R0, R7, UR5, RZ ;  /* 0x0000000507007c24 */ /* 0x000fe2000f8e02ff */
[-C--:B--2---:R-:W-:Y:S02]  /*5c00*/  LEA R92, P2, R96, R134.reuse, 0x2 ;  /* 0x00000086605c7211 */ /* 0x084fe400078410ff */
[----:B------:R2:W-:Y:S01]  /*5c10*/  STL [R1+0x10], R96 ;  /* 0x0000106001007387 */ /* 0x0005e20000100800 */
[----:B------:R-:W-:Y:S02]  /*5c20*/  LEA R86, P4, R90, R134, 0x2 ;  /* 0x000000865a567211 */ /* 0x000fe400078810ff */
[-C--:B------:R-:W-:Y:S01]  /*5c30*/  LEA.HI.X.SX32 R93, R96, R4.reuse, 0x2, P2 ;  /* 0x00000004605d7211 */ /* 0x080fe200010f16ff */
[----:B------:R-:W-:Y:S01]  /*5c40*/  STL [R1+0xc], R98 ;  /* 0x00000c6201007387 */ /* 0x000fe20000100800 */
[----:B------:R-:W-:Y:S02]  /*5c50*/  LEA.HI.X.SX32 R87, R90, R4, 0x2, P4 ;  /* 0x000000045a577211 */ /* 0x000fe400020f16ff */
[-C--:B--2---:R-:W-:Y:S01]  /*5c60*/  LEA R96, P2, R100, R134.reuse, 0x2 ;  /* 0x0000008664607211 */ /* 0x084fe200078410ff */
[----:B------:R2:W-:Y:S01]  /*5c70*/  STL [R1+0x8], R100 ;  /* 0x0000086401007387 */ /* 0x0005e20000100800 */
[----:B------:R-:W-:-:S02]  /*5c80*/  LEA R90, P4, R94, R134, 0x2 ;  /* 0x000000865e5a7211 */ /* 0x000fc400078810ff */
[-C--:B------:R-:W-:Y:S02]  /*5c90*/  LEA.HI.X.SX32 R97, R100, R4.reuse, 0x2, P2 ;  /* 0x0000000464617211 */ /* 0x080fe400010f16ff */
[----:B------:R-:W-:Y:S02]  /*5ca0*/  LEA.HI.X.SX32 R91, R94, R4, 0x2, P4 ;  /* 0x000000045e5b7211 */ /* 0x000fe400020f16ff */
[-C--:B--2---:R-:W-:Y:S02]  /*5cb0*/  LEA R100, P2, R0, R134.reuse, 0x2 ;  /* 0x0000008600647211 */ /* 0x084fe400078410ff */
[----:B------:R-:W-:Y:S02]  /*5cc0*/  LEA R94, P4, R98, R134, 0x2 ;  /* 0x00000086625e7211 */ /* 0x000fe400078810ff */
[----:B------:R-:W-:Y:S02]  /*5cd0*/  LEA.HI.X.SX32 R101, R0, R4, 0x2, P2 ;  /* 0x0000000400657211 */ /* 0x000fe400010f16ff */
[----:B------:R-:W-:-:S02]  /*5ce0*/  LEA R104, P2, R251, R134, 0x2 ;  /* 0x00000086fb687211 */ /* 0x000fc400078410ff */
[-C--:B------:R-:W-:Y:S02]  /*5cf0*/  LEA.HI.X.SX32 R95, R98, R4.reuse, 0x2, P4 ;  /* 0x00000004625f7211 */ /* 0x080fe400020f16ff */
[----:B------:R-:W-:Y:S02]  /*5d00*/  LEA.HI.X.SX32 R105, R251, R4, 0x2, P2 ;  /* 0x00000004fb697211 */ /* 0x000fe400010f16ff */
[CC--:B------:R-:W-:Y:S02]  /*5d10*/  LEA R98, P4, R102.reuse, R134.reuse, 0x2 ;  /* 0x0000008666627211 */ /* 0x0c0fe400078810ff */
[C---:B------:R-:W-:Y:S01]  /*5d20*/  LEA R108, P2, R249.reuse, R134, 0x2 ;  /* 0x00000086f96c7211 */ /* 0x040fe200078410ff */
[----:B------:R2:W-:Y:S01]  /*5d30*/  STL [R1+0x4], R102 ;  /* 0x0000046601007387 */ /* 0x0005e20000100800 */
[-C--:B------:R-:W-:Y:S01]  /*5d40*/  LEA.HI.X.SX32 R99, R102, R4.reuse, 0x2, P4 ;  /* 0x0000000466637211 */ /* 0x080fe200020f16ff */
[----:B------:R-:W-:Y:S01]  /*5d50*/  IMAD R250, R250, UR5, RZ ;  /* 0x00000005fafa7c24 */ /* 0x000fe2000f8e02ff */
[----:B------:R-:W-:Y:S01]  /*5d60*/  LEA.HI.X.SX32 R109, R249, R4, 0x2, P2 ;  /* 0x00000004f96d7211 */ /* 0x000fe200010f16ff */
[----:B------:R-:W-:Y:S01]  /*5d70*/  IMAD R245, R245, UR5, RZ ;  /* 0x00000005f5f57c24 */ /* 0x000fe2000f8e02ff */
[----:B------:R-:W-:-:S02]  /*5d80*/  LEA R112, P2, R247, R134, 0x2 ;  /* 0x00000086f7707211 */ /* 0x000fc400078410ff */
[----:B--2---:R-:W-:Y:S01]  /*5d90*/  LEA R102, P4, R252, R134, 0x2 ;  /* 0x00000086fc667211 */ /* 0x004fe200078810ff */
[----:B------:R-:W-:Y:S01]  /*5da0*/  IMAD R248, R248, UR5, RZ ;  /* 0x00000005f8f87c24 */ /* 0x000fe2000f8e02ff */
[-C--:B------:R-:W-:Y:S01]  /*5db0*/  LEA.HI.X.SX32 R113, R247, R4.reuse, 0x2, P2 ;  /* 0x00000004f7717211 */ /* 0x080fe200010f16ff */
[----:B------:R-:W-:Y:S01]  /*5dc0*/  IMAD R242, R242, UR5, RZ ;  /* 0x00000005f2f27c24 */ /* 0x000fe2000f8e02ff */
[----:B------:R-:W-:Y:S02]  /*5dd0*/  LEA.HI.X.SX32 R103, R252, R4, 0x2, P4 ;  /* 0x00000004fc677211 */ /* 0x000fe400020f16ff */
[-C--:B------:R-:W-:Y:S02]  /*5de0*/  LEA R106, P4, R250, R134.reuse, 0x2 ;  /* 0x00000086fa6a7211 */ /* 0x080fe400078810ff */
[C---:B------:R-:W-:Y:S01]  /*5df0*/  LEA R116, P2, R245.reuse, R134, 0x2 ;  /* 0x00000086f5747211 */ /* 0x040fe200078410ff */
[----:B------:R-:W-:Y:S01]  /*5e00*/  IMAD R246, R246, UR5, RZ ;  /* 0x00000005f6f67c24 */ /* 0x000fe2000f8e02ff */
[-C--:B------:R-:W-:Y:S01]  /*5e10*/  LEA.HI.X.SX32 R107, R250, R4.reuse, 0x2, P4 ;  /* 0x00000004fa6b7211 */ /* 0x080fe200020f16ff */
[----:B------:R-:W-:Y:S01]  /*5e20*/  IMAD R240, R240, UR5, RZ ;  /* 0x00000005f0f07c24 */ /* 0x000fe2000f8e02ff */
[----:B------:R-:W-:-:S02]  /*5e30*/  LEA.HI.X.SX32 R117, R245, R4, 0x2, P2 ;  /* 0x00000004f5757211 */ /* 0x000fc400010f16ff */
[-C--:B------:R-:W-:Y:S02]  /*5e40*/  LEA R110, P4, R248, R134.reuse, 0x2 ;  /* 0x00000086f86e7211 */ /* 0x080fe400078810ff */
[----:B------:R-:W-:Y:S01]  /*5e50*/  LEA R120, P2, R242, R134, 0x2 ;  /* 0x00000086f2787211 */ /* 0x000fe200078410ff */
[----:B------:R-:W-:Y:S01]  /*5e60*/  IMAD R243, R243, UR5, RZ ;  /* 0x00000005f3f37c24 */ /* 0x000fe2000f8e02ff */
[-C--:B------:R-:W-:Y:S01]  /*5e70*/  LEA.HI.X.SX32 R111, R248, R4.reuse, 0x2, P4 ;  /* 0x00000004f86f7211 */ /* 0x080fe200020f16ff */
[----:B------:R-:W-:Y:S01]  /*5e80*/  IMAD R238, R238, UR5, RZ ;  /* 0x00000005eeee7c24 */ /* 0x000fe2000f8e02ff */
[----:B------:R-:W-:Y:S02]  /*5e90*/  LEA.HI.X.SX32 R121, R242, R4, 0x2, P2 ;  /* 0x00000004f2797211 */ /* 0x000fe400010f16ff */
[-C--:B------:R-:W-:Y:S02]  /*5ea0*/  LEA R114, P4, R246, R134.reuse, 0x2 ;  /* 0x00000086f6727211 */ /* 0x080fe400078810ff */
[----:B------:R-:W-:Y:S01]  /*5eb0*/  LEA R124, P2, R240, R134, 0x2 ;  /* 0x00000086f07c7211 */ /* 0x000fe200078410ff */
[----:B------:R-:W-:Y:S01]  /*5ec0*/  IMAD R241, R241, UR5, RZ ;  /* 0x00000005f1f17c24 */ /* 0x000fe2000f8e02ff */
[-C--:B------:R-:W-:Y:S01]  /*5ed0*/  LEA.HI.X.SX32 R115, R246, R4.reuse, 0x2, P4 ;  /* 0x00000004f6737211 */ /* 0x080fe200020f16ff */
[----:B------:R-:W-:Y:S01]  /*5ee0*/  IMAD R233, R233, UR5, RZ ;  /* 0x00000005e9e97c24 */ /* 0x000fe2000f8e02ff */
[----:B------:R-:W-:-:S02]  /*5ef0*/  LEA.HI.X.SX32 R125, R240, R4, 0x2, P2 ;  /* 0x00000004f07d7211 */ /* 0x000fc400010f16ff */
[-C--:B------:R-:W-:Y:S02]  /*5f00*/  LEA R118, P4, R243, R134.reuse, 0x2 ;  /* 0x00000086f3767211 */ /* 0x080fe400078810ff */
[C---:B------:R-:W-:Y:S01]  /*5f10*/  LEA R128, P2, R238.reuse, R134, 0x2 ;  /* 0x00000086ee807211 */ /* 0x040fe200078410ff */
[----:B------:R-:W-:Y:S01]  /*5f20*/  IMAD R239, R239, UR5, RZ ;  /* 0x00000005efef7c24 */ /* 0x000fe2000f8e02ff */
[-C--:B------:R-:W-:Y:S02]  /*5f30*/  LEA.HI.X.SX32 R119, R243, R4.reuse, 0x2, P4 ;  /* 0x00000004f3777211 */ /* 0x080fe400020f16ff */
[----:B------:R-:W-:Y:S02]  /*5f40*/  LEA.HI.X.SX32 R129, R238, R4, 0x2, P2 ;  /* 0x00000004ee817211 */ /* 0x000fe400010f16ff */
[-C--:B------:R-:W-:Y:S02]  /*5f50*/  LEA R122, P4, R241, R134.reuse, 0x2 ;  /* 0x00000086f17a7211 */ /* 0x080fe400078810ff */
[----:B------:R-:W-:Y:S01]  /*5f60*/  LEA R132, P2, R233, R134, 0x2 ;  /* 0x00000086e9847211 */ /* 0x000fe200078410ff */
[----:B------:R-:W-:Y:S01]  /*5f70*/  IMAD R237, R237, UR5, RZ ;  /* 0x00000005eded7c24 */ /* 0x000fe2000f8e02ff */
[----:B------:R-:W-:-:S02]  /*5f80*/  LEA.HI.X.SX32 R123, R241, R4, 0x2, P4 ;  /* 0x00000004f17b7211 */ /* 0x000fc400020f16ff */
[----:B------:R-:W-:Y:S02]  /*5f90*/  LEA.HI.X.SX32 R133, R233, R4, 0x2, P2 ;  /* 0x00000004e9857211 */ /* 0x000fe400010f16ff */
[----:B------:R-:W-:Y:S02]  /*5fa0*/  LEA R126, P4, R239, R134, 0x2 ;  /* 0x00000086ef7e7211 */ /* 0x000fe400078810ff */
[----:B------:R-:W-:Y:S01]  /*5fb0*/  ISETP.GE.AND P2, PT, R203, UR4, PT ;  /* 0x00000004cb007c0c */ /* 0x000fe2000bf46270 */
[----:B------:R-:W-:Y:S01]  /*5fc0*/  VIADD R203, R205, UR7 ;  /* 0x00000007cdcb7c36 */ /* 0x000fe20008000000 */
[----:B------:R-:W-:Y:S01]  /*5fd0*/  LEA.HI.X.SX32 R127, R239, R4, 0x2, P4 ;  /* 0x00000004ef7f7211 */ /* 0x000fe200020f16ff */
[----:B------:R-:W-:Y:S01]  /*5fe0*/  IMAD R232, R232, UR5, RZ ;  /* 0x00000005e8e87c24 */ /* 0x000fe2000f8e02ff */
[C---:B------:R-:W-:Y:S02]  /*5ff0*/  LEA R130, P4, R237.reuse, R134, 0x2 ;  /* 0x00000086ed827211 */ /* 0x040fe400078810ff */
[----:B------:R-:W-:Y:S02]  /*6000*/  LDGSTS.E [R203], desc[UR16][R8.64], P6 ;  /* 0x0000000008cb7fae */ /* 0x000fe4000b121850 */
[----:B------:R-:W-:-:S02]  /*6010*/  LEA.HI.X.SX32 R131, R237, R4, 0x2, P4 ;  /* 0x00000004ed837211 */ /* 0x000fc400020f16ff */
[----:B------:R-:W-:Y:S01]  /*6020*/  LDGSTS.E [R203+0x400], desc[UR16][R16.64], P6 ;  /* 0x0040000010cb7fae */ /* 0x000fe2000b121850 */
[----:B------:R-:W-:-:S03]  /*6030*/  LEA R134, P4, R232, R134, 0x2 ;  /* 0x00000086e8867211 */ /* 0x000fc600078810ff */
[----:B------:R-:W-:Y:S04]  /*6040*/  LDGSTS.E [R203+0x800], desc[UR16][R24.64], P6 ;  /* 0x0080000018cb7fae */ /* 0x000fe8000b121850 */
[----:B------:R-:W-:Y:S04]  /*6050*/  LDGSTS.E [R203+0xc00], desc[UR16][R32.64], P6 ;  /* 0x00c0000020cb7fae */ /* 0x000fe8000b121850 */
[----:B------:R-:W-:Y:S01]  /*6060*/  LDGSTS.E [R203+0x1000], desc[UR16][R40.64], P6 ;  /* 0x0100000028cb7fae */ /* 0x000fe2000b121850 */
[----:B------:R-:W-:-:S03]  /*6070*/  LEA.HI.X.SX32 R135, R232, R4, 0x2, P4 ;  /* 0x00000004e8877211 */ /* 0x000fc600020f16ff */
[----:B------:R2:W-:Y:S04]  /*6080*/  STL [R1], R0 ;  /* 0x0000000001007387 */ /* 0x0005e80000100800 */
[----:B------:R-:W-:Y:S01]  /*6090*/  LDGSTS.E [R203+0x1400], desc[UR16][R48.64], P6 ;  /* 0x0140000030cb7fae */ /* 0x000fe2000b121850 */
[----:B------:R-:W-:-:S03]  /*60a0*/  SEL R4, RZ, 0x4, P2 ;  /* 0x00000004ff047807 */ /* 0x000fc60001000000 */
[----:B------:R-:W-:Y:S01]  /*60b0*/  LDGSTS.E [R203+0x1800], desc[UR16][R56.64], P6 ;  /* 0x0180000038cb7fae */ /* 0x000fe2000b121850 */
[----:B--2---:R-:W-:-:S03]  /*60c0*/  LOP3.LUT R0, R205, 0x20, RZ, 0x3c, !PT ;  /* 0x00000020cd007812 */ /* 0x004fc600078e3cff */
[----:B------:R-:W-:Y:S01]  /*60d0*/  LDGSTS.E [R203+0x1c00], desc[UR16][R64.64], P6 ;  /* 0x01c0000040cb7fae */ /* 0x000fe2000b121850 */
[----:B------:R-:W-:-:S03]  /*60e0*/  ISETP.GE.AND P2, PT, R202, UR4, PT ;  /* 0x00000004ca007c0c */ /* 0x000fc6000bf46270 */
[----:B------:R-:W-:Y:S01]  /*60f0*/  LDGSTS.E [R203+0x2000], desc[UR16][R72.64], P6 ;  /* 0x0200000048cb7fae */ /* 0x000fe2000b121850 */
[----:B------:R-:W-:-:S03]  /*6100*/  VIADD R202, R0, UR7 ;  /* 0x0000000700ca7c36 */ /* 0x000fc60008000000 */
[----:B------:R-:W-:Y:S04]  /*6110*/  LDGSTS.E [R203+0x2400], desc[UR16][R80.64], P6 ;  /* 0x0240000050cb7fae */ /* 0x000fe8000b121850 */
        /* <DEDUP_REMOVED lines=8> */
[----:B------:R-:W-:Y:S01]  /*61a0*/  LDGSTS.E [R202+0x900], desc[UR16][R26.64], P6 ;  /* 0x009000001aca7fae */ /* 0x000fe2000b121850 */
[----:B------:R-:W-:-:S03]  /*61b0*/  LOP3.LUT R0, R205, 0x40, RZ, 0x3c, !PT ;  /* 0x00000040cd007812 */ /* 0x000fc600078e3cff */
[----:B------:R-:W-:Y:S04]  /*61c0*/  LDGSTS.E [R202+0xd00], desc[UR16][R34.64], P6 ;  /* 0x00d0000022ca7fae */ /* 0x000fe8000b121850 */
[----:B------:R-:W-:Y:S04]  /*61d0*/  LDGSTS.E [R202+0x1100], desc[UR16][R42.64], P6 ;  /* 0x011000002aca7fae */ /* 0x000fe8000b121850 */
[----:B------:R-:W-:Y:S04]  /*61e0*/  LDGSTS.E [R202+0x1500], desc[UR16][R50.64], P6 ;  /* 0x0150000032ca7fae */ /* 0x000fe8000b121850 */
[----:B------:R-:W-:Y:S04]  /*61f0*/  LDGSTS.E [R202+0x1900], desc[UR16][R58.64], P6 ;  /* 0x019000003aca7fae */ /* 0x000fe8000b121850 */
[----:B------:R-:W-:Y:S01]  /*6200*/  LDGSTS.E [R202+0x1d00], desc[UR16][R66.64], P6 ;  /* 0x01d0000042ca7fae */ /* 0x000fe2000b121850 */
[----:B------:R-:W-:-:S03]  /*6210*/  VIADD R7, R0, UR7 ;  /* 0x0000000700077c36 */ /* 0x000fc60008000000 */
[----:B------:R-:W-:Y:S04]  /*6220*/  LDGSTS.E [R202+0x2100], desc[UR16][R74.64], P6 ;  /* 0x021000004aca7fae */ /* 0x000fe8000b121850 */
[----:B------:R-:W-:Y:S04]  /*6230*/  LDGSTS.E [R202+0x2500], desc[UR16][R82.64], P6 ;  /* 0x0250000052ca7fae */ /* 0x000fe8000b121850 */
[----:B------:R-:W-:Y:S04]  /*6240*/  LDGSTS.E [R202+0x2900], desc[UR16][R90.64], P6 ;  /* 0x029000005aca7fae */ /* 0x000fe8000b121850 */
[----:B------:R-:W-:Y:S04]  /*6250*/  LDGSTS.E [R202+0x2d00], desc[UR16][R98.64], P6 ;  /* 0x02d0000062ca7fae */ /* 0x000fe8000b121850 */
[----:B------:R-:W-:Y:S04]  /*6260*/  LDGSTS.E [R202+0x3100], desc[UR16][R106.64], P6 ;  /* 0x031000006aca7fae */ /* 0x000fe8000b121850 */
[----:B------:R-:W-:Y:S01]  /*6270*/  LDGSTS.E [R202+0x3500], desc[UR16][R114.64], P6 ;  /* 0x0350000072ca7fae */ /* 0x000fe2000b121850 */
[----:B------:R-:W-:-:S03]  /*6280*/  SEL R5, R5, RZ, P5 ;  /* 0x000000ff05057207 */ /* 0x000fc60002800000 */
[----:B------:R-:W-:Y:S04]  /*6290*/  LDGSTS.E [R202+0x3900], desc[UR16][R122.64], P6 ;  /* 0x039000007aca7fae */ /* 0x000fe8000b121850 */
[----:B------:R-:W-:Y:S04]  /*62a0*/  LDGSTS.E [R202+0x3d00], desc[UR16][R130.64], P6 ;  /* 0x03d0000082ca7fae */ /* 0x000fe8000b121850 */
[----:B------:R-:W-:Y:S04]  /*62b0*/  LDGSTS.E [R7+0x200], desc[UR16][R12.64], P6 ;  /* 0x002000000c077fae */ /* 0x000fe8000b121850 */
[----:B------:R-:W-:Y:S01]  /*62c0*/  LDGSTS.E [R7+0x600], desc[UR16][R20.64], P6 ;  /* 0x0060000014077fae */ /* 0x000fe2000b121850 */
[----:B------:R-:W-:-:S03]  /*62d0*/  ISETP.NE.U32.AND P4, PT, R5, RZ, PT ;  /* 0x000000ff0500720c */ /* 0x000fc60003f85070 */
[----:B------:R-:W-:Y:S01]  /*62e0*/  LDGSTS.E [R7+0xa00], desc[UR16][R28.64], P6 ;  /* 0x00a000001c077fae */ /* 0x000fe2000b121850 */
[----:B------:R-:W-:-:S03]  /*62f0*/  SEL R5, R4, RZ, P5 ;  /* 0x000000ff04057207 */ /* 0x000fc60002800000 */
[----:B------:R-:W-:Y:S01]  /*6300*/  LDGSTS.E [R7+0xe00], desc[UR16][R36.64], P6 ;  /* 0x00e0000024077fae */ /* 0x000fe2000b121850 */
[----:B------:R-:W-:-:S03]  /*6310*/  LOP3.LUT R0, R205, 0x60, RZ, 0x3c, !PT ;  /* 0x00000060cd007812 */ /* 0x000fc600078e3cff */
[----:B------:R-:W-:Y:S04]  /*6320*/  LDGSTS.E [R7+0x1200], desc[UR16][R44.64], P6 ;  /* 0x012000002c077fae */ /* 0x000fe8000b121850 */
[----:B------:R-:W-:Y:S01]  /*6330*/  LDGSTS.E [R7+0x1600], desc[UR16][R52.64], P6 ;  /* 0x0160000034077fae */ /* 0x000fe2000b121850 */
[----:B------:R-:W-:-:S03]  /*6340*/  SEL R4, RZ, 0x4, P2 ;  /* 0x00000004ff047807 */ /* 0x000fc60001000000 */
[----:B------:R-:W-:Y:S01]  /*6350*/  LDGSTS.E [R7+0x1a00], desc[UR16][R60.64], P6 ;  /* 0x01a000003c077fae */ /* 0x000fe2000b121850 */
[----:B------:R-:W-:-:S03]  /*6360*/  ISETP.NE.U32.AND P2, PT, R5, RZ, PT ;  /* 0x000000ff0500720c */ /* 0x000fc60003f45070 */
        /* <DEDUP_REMOVED lines=26> */
[----:B------:R-:W0:Y:S01]  /*6510*/  LDGDEPBAR ;  /* 0x00000000000079af */ /* 0x000e220000000000 */
[----:B------:R-:W-:Y:S01]  /*6520*/  SEL R228, R4, RZ, P5 ;  /* 0x000000ff04e47207 */ /* 0x000fe20002800000 */
[----:B------:R-:W-:Y:S01]  /*6530*/  IMAD.SHL.U32 R4, R234, 0x40, RZ ;  /* 0x00000040ea047824 */ /* 0x000fe200078e00ff */
[----:B------:R-:W-:-:S03]  /*6540*/  ISETP.GE.AND P6, PT, R217, UR4, PT ;  /* 0x00000004d9007c0c */ /* 0x000fc6000bfc6270 */
[----:B-1----:R-:W-:Y:S01]  /*6550*/  IMAD.WIDE R200, R4, 0x4, R200 ;  /* 0x0000000404c87825 */ /* 0x002fe200078e02c8 */
[----:B------:R-:W-:Y:S01]  /*6560*/  BAR.SYNC.DEFER_BLOCKING 0x0 ;  /* 0x0000000000007b1d */ /* 0x000fe20000010000 */
[----:B------:R-:W-:-:S05]  /*6570*/  SEL R217, RZ, 0x4, P6 ;  /* 0x00000004ffd97807 */ /* 0x000fca0003000000 */
[----:B------:R-:W1:Y:S01]  /*6580*/  S2R R0, SR_TID.X ;  /* 0x0000000000007919 */ /* 0x000e620000002100 */
[----:B------:R-:W-:Y:S01]  /*6590*/  @!PT LDS RZ, [RZ] ;  /* 0x00000000fffff984 */ /* 0x000fe20000000800 */
[----:B------:R-:W-:Y:S01]  /*65a0*/  @!PT LDS RZ, [RZ] ;  /* 0x00000000fffff984 */ /* 0x000fe20000000800 */
[----:B------:R-:W-:Y:S01]  /*65b0*/  @!PT LDS RZ, [RZ] ;  /* 0x00000000fffff984 */ /* 0x000fe20000000800 */
[----:B------:R2:W-:Y:S02]  /*65c0*/  LDGSTS.E [R244+0x1c000], desc[UR16][R200.64], P1 ;  /* 0x1c000000c8f47fae */ /* 0x0005e40008921850 */
[----:B--2---:R-:W-:Y:S02]  /*65d0*/  SEL R200, R217, RZ, P5 ;  /* 0x000000ffd9c87207 */ /* 0x004fe40002800000 */
[----:B-1----:R-:W-:Y:S01]  /*65e0*/  LOP3.LUT R0, R0, 0x3f, RZ, 0xc0, !PT ;  /* 0x0000003f00007812 */ /* 0x002fe200078ec0ff */
[----:B------:R-:W-:Y:S01]  /*65f0*/  IMAD.WIDE R176, R4, 0x4, R176 ;  /* 0x0000000404b07825 */ /* 0x000fe200078e02b0 */
[----:B------:R-:W-:Y:S01]  /*6600*/  ISETP.NE.U32.AND P1, PT, R200, RZ, PT ;  /* 0x000000ffc800720c */ /* 0x000fe20003f25070 */
[----:B------:R-:W1:Y:S01]  /*6610*/  S2R R201, SR_TID.X ;  /* 0x0000000000c97919 */ /* 0x000e620000002100 */
[----:B------:R-:W2:Y:S01]  /*6620*/  S2R R200, SR_TID.X ;  /* 0x0000000000c87919 */ /* 0x000ea20000002100 */
[----:B------:R-:W-:Y:S01]  /*6630*/  ISETP.GE.AND P6, PT, R0, UR4, PT ;  /* 0x0000000400007c0c */ /* 0x000fe2000bfc6270 */
[----:B------:R3:W-:Y:S03]  /*6640*/  LDGSTS.E [R244+0x1c008], desc[UR16][R176.64], P0 ;  /* 0x1c008000b0f47fae */ /* 0x0007e60008121850 */
[----:B------:R-:W-:Y:S01]  /*6650*/  SEL R0, RZ, 0x4, P6 ;  /* 0x00000004ff007807 */ /* 0x000fe20003000000 */
[----:B------:R-:W-:Y:S01]  /*6660*/  IMAD.WIDE R198, R4, 0x4, R198 ;  /* 0x0000000404c67825 */ /* 0x000fe200078e02c6 */
[----:B------:R-:W5:Y:S04]  /*6670*/  LDL.LU R217, [R1+0x1f4] ;  /* 0x0001f40001d97983 */ /* 0x000f680000300800 */
[----:B------:R-:W-:Y:S01]  /*6680*/  LDGSTS.E [R244+0x1e000], desc[UR16][R198.64], P3 ;  /* 0x1e000000c6f47fae */ /* 0x000fe20009921850 */
[----:B--2---:R-:W-:-:S04]  /*6690*/  SHF.R.U32.HI R200, RZ, 0x6, R200 ;  /* 0x00000006ffc87819 */ /* 0x004fc800000116c8 */
[----:B------:R-:W-:-:S04]  /*66a0*/  SGXT.U32 R200, R200, 0x1 ;  /* 0x00000001c8c8781a */ /* 0x000fc80000000000 */
[----:B------:R-:W-:-:S04]  /*66b0*/  LOP3.LUT R200, R200, 0x26, RZ, 0xfc, !PT ;  /* 0x00000026c8c87812 */ /* 0x000fc800078efcff */
[----:B------:R-:W-:-:S04]  /*66c0*/  ISETP.GE.AND P6, PT, R200, UR4, PT ;  /* 0x00000004c8007c0c */ /* 0x000fc8000bfc6270 */
[----:B------:R-:W-:-:S04]  /*66d0*/  SEL R200, RZ, 0x4, P6 ;  /* 0x00000004ffc87807 */ /* 0x000fc80003000000 */
[----:B---3--:R-:W-:Y:S02]  /*66e0*/  SEL R176, R200, RZ, P5 ;  /* 0x000000ffc8b07207 */ /* 0x008fe40002800000 */
[----:B------:R-:W2:Y:S01]  /*66f0*/  S2R R200, SR_TID.X ;  /* 0x0000000000c87919 */ /* 0x000ea20000002100 */
[----:B------:R-:W3:Y:S01]  /*6700*/  S2R R177, SR_TID.X ;  /* 0x0000000000b17919 */ /* 0x000ee20000002100 */
[----:B-1----:R-:W-:-:S04]  /*6710*/  SHF.R.U32.HI R201, RZ, 0x6, R201 ;  /* 0x00000006ffc97819 */ /* 0x002fc800000116c9 */
[----:B------:R-:W-:-:S04]  /*6720*/  SGXT.U32 R201, R201, 0x1 ;  /* 0x00000001c9c9781a */ /* 0x000fc80000000000 */
[----:B------:R-:W-:-:S04]  /*6730*/  LOP3.LUT R201, R201, 0x8, RZ, 0xfc, !PT ;  /* 0x00000008c9c97812 */ /* 0x000fc800078efcff */
[----:B------:R-:W-:-:S04]  /*6740*/  ISETP.GE.AND P6, PT, R201, UR4, PT ;  /* 0x00000004c9007c0c */ /* 0x000fc8000bfc6270 */
[----:B------:R-:W-:Y:S02]  /*6750*/  SEL R201, RZ, 0x4, P6 ;  /* 0x00000004ffc97807 */ /* 0x000fe40003000000 */
[----:B--2---:R-:W-:-:S04]  /*6760*/  SHF.R.U32.HI R200, RZ, 0x6, R200 ;  /* 0x00000006ffc87819 */ /* 0x004fc800000116c8 */
[----:B------:R-:W-:Y:S02]  /*6770*/  SGXT.U32 R200, R200, 0x1 ;  /* 0x00000001c8c8781a */ /* 0x000fe40000000000 */
[----:B---3--:R-:W-:Y:S02]  /*6780*/  SHF.R.U32.HI R177, RZ, 0x6, R177 ;  /* 0x00000006ffb17819 */ /* 0x008fe400000116b1 */
[----:B------:R-:W-:Y:S02]  /*6790*/  LOP3.LUT R200, R200, 0xa, RZ, 0xfc, !PT ;  /* 0x0000000ac8c87812 */ /* 0x000fe400078efcff */
[----:B------:R-:W-:Y:S02]  /*67a0*/  SGXT.U32 R177, R177, 0x1 ;  /* 0x00000001b1b1781a */ /* 0x000fe40000000000 */
[----:B------:R-:W-:Y:S02]  /*67b0*/  ISETP.GE.AND P6, PT, R200, UR4, PT ;  /* 0x00000004c8007c0c */ /* 0x000fe4000bfc6270 */
[----:B------:R-:W-:-:S02]  /*67c0*/  LOP3.LUT R177, R177, 0x28, RZ, 0xfc, !PT ;  /* 0x00000028b1b17812 */ /* 0x000fc400078efcff */
[----:B------:R-:W-:Y:S02]  /*67d0*/  ISETP.NE.U32.AND P0, PT, R176, RZ, PT ;  /* 0x000000ffb000720c */ /* 0x000fe40003f05070 */
[----:B------:R-:W-:Y:S02]  /*67e0*/  SEL R176, RZ, 0x4, P6 ;  /* 0x00000004ffb07807 */ /* 0x000fe40003000000 */
[----:B------:R-:W-:Y:S02]  /*67f0*/  ISETP.GE.AND P6, PT, R177, UR4, PT ;  /* 0x00000004b1007c0c */ /* 0x000fe4000bfc6270 */
[----:B------:R-:W-:Y:S02]  /*6800*/  ISETP.GE.AND P3, PT, R219, UR4, PT ;  /* 0x00000004db007c0c */ /* 0x000fe4000bf66270 */
[----:B------:R-:W-:Y:S02]  /*6810*/  SEL R177, RZ, 0x4, P6 ;  /* 0x00000004ffb17807 */ /* 0x000fe40003000000 */
[----:B------:R-:W-:-:S02]  /*6820*/  ISETP.GE.AND P6, PT, R206, UR4, PT ;  /* 0x00000004ce007c0c */ /* 0x000fc4000bfc6270 */
[----:B------:R-:W-:Y:S02]  /*6830*/  SEL R206, R201, RZ, P5 ;  /* 0x000000ffc9ce7207 */ /* 0x000fe40002800000 */
[----:B------:R-:W-:Y:S02]  /*6840*/  SEL R201, RZ, 0x4, P3 ;  /* 0x00000004ffc97807 */ /* 0x000fe40001800000 */
[----:B------:R-:W-:-:S04]  /*6850*/  ISETP.GE.AND P3, PT, R218, UR4, PT ;  /* 0x00000004da007c0c */ /* 0x000fc8000bf66270 */
[----:B------:R-:W-:Y:S02]  /*6860*/  SEL R218, RZ, 0x4, P3 ;  /* 0x00000004ffda7807 */ /* 0x000fe40001800000 */
[----:B------:R-:W-:Y:S01]  /*6870*/  ISETP.GE.AND P3, PT, R211, UR4, PT ;  /* 0x00000004d3007c0c */ /* 0x000fe2000bf66270 */
[----:B------:R-:W-:-:S03]  /*6880*/  IMAD.WIDE R148, R4, 0x4, R148 ;  /* 0x0000000404947825 */ /* 0x000fc600078e0294 */
[----:B------:R-:W-:Y:S02]  /*6890*/  SEL R211, RZ, 0x4, P3 ;  /* 0x00000004ffd37807 */ /* 0x000fe40001800000 */
[----:B------:R-:W-:Y:S01]  /*68a0*/  ISETP.GE.AND P3, PT, R155, UR4, PT ;  /* 0x000000049b007c0c */ /* 0x000fe2000bf66270 */
[----:B------:R1:W-:Y:S01]  /*68b0*/  LDGSTS.E [R244+0x1e008], desc[UR16][R148.64], P4 ;  /* 0x1e00800094f47fae */ /* 0x0003e2000a121850 */
[----:B------:R-:W-:Y:S02]  /*68c0*/  SEL R155, R176, RZ, P5 ;  /* 0x000000ffb09b7207 */ /* 0x000fe40002800000 */
[----:B------:R-:W2:Y:S01]  /*68d0*/  S2R R176, SR_TID.X ;  /* 0x0000000000b07919 */ /* 0x000ea20000002100 */
[----:B-1----:R-:W1:Y:S01]  /*68e0*/  S2R R149, SR_TID.X ;  /* 0x0000000000957919 */ /* 0x002e620000002100 */
[----:B------:R-:W-:Y:S02]  /*68f0*/  SEL R200, RZ, 0x4, P6 ;  /* 0x00000004ffc87807 */ /* 0x000fe40003000000 */
[----:B------:R-:W-:Y:S01]  /*6900*/  ISETP.NE.U32.AND P6, PT, R228, RZ, PT ;  /* 0x000000ffe400720c */ /* 0x000fe20003fc5070 */
[----:B------:R-:W3:Y:S01]  /*6910*/  S2R R199, SR_TID.X ;  /* 0x0000000000c77919 */ /* 0x000ee20000002100 */
[----:B------:R-:W-:-:S04]  /*6920*/  IMAD.WIDE R152, R4, 0x4, R152 ;  /* 0x0000000404987825 */ /* 0x000fc800078e0298 */
[C---:B------:R-:W-:Y:S01]  /*6930*/  IMAD.WIDE R192, R4.reuse, 0x4, R192 ;  /* 0x0000000404c07825 */ /* 0x040fe200078e02c0 */
[----:B------:R4:W-:Y:S03]  /*6940*/  LDGSTS.E [R236+0x1c000], desc[UR16][R152.64], P2 ;  /* 0x1c00000098ec7fae */ /* 0x0009e60009121850 */
[C---:B------:R-:W-:Y:S01]  /*6950*/  IMAD.WIDE R180, R4.reuse, 0x4, R180 ;  /* 0x0000000404b47825 */ /* 0x040fe200078e02b4 */
[----:B------:R-:W-:Y:S01]  /*6960*/  SEL R148, R177, RZ, P5 ;  /* 0x000000ffb1947207 */ /* 0x000fe20002800000 */
[----:B------:R-:W4:Y:S01]  /*6970*/  S2R R198, SR_TID.X ;  /* 0x0000000000c67919 */ /* 0x000f220000002100 */
[----:B------:R-:W-:Y:S04]  /*6980*/  LDGSTS.E [R236+0x1c008], desc[UR16][R192.64], P6 ;  /* 0x1c008000c0ec7fae */ /* 0x000fe8000b121850 */
[----:B------:R4:W-:Y:S01]  /*6990*/  LDGSTS.E [R236+0x1e000], desc[UR16][R180.64], P1 ;  /* 0x1e000000b4ec7fae */ /* 0x0009e20008921850 */
[----:B--2---:R-:W-:Y:S01]  /*69a0*/  SHF.R.U32.HI R176, RZ, 0x6, R176 ;  /* 0x00000006ffb07819 */ /* 0x004fe200000116b0 */
[----:B------:R-:W-:Y:S01]  /*69b0*/  IMAD.WIDE R166, R4, 0x4, R166 ;  /* 0x0000000404a67825 */ /* 0x000fe200078e02a6 */
[----:B------:R-:W-:Y:S01]  /*69c0*/  SEL R219, RZ, 0x4, P3 ;  /* 0x00000004ffdb7807 */ /* 0x000fe20001800000 */
[----:B------:R-:W5:Y:S01]  /*69d0*/  LDL.LU R228, [R1+0x1f0] ;  /* 0x0001f00001e47983 */ /* 0x000f620000300800 */
[----:B------:R-:W-:-:S02]  /*69e0*/  SGXT.U32 R176, R176, 0x1 ;  /* 0x00000001b0b0781a */ /* 0x000fc40000000000 */
[----:B-1----:R-:W-:Y:S02]  /*69f0*/  SHF.R.U32.HI R149, RZ, 0x6, R149 ;  /* 0x00000006ff957819 */ /* 0x002fe40000011695 */
[----:B---3--:R-:W-:Y:S01]  /*6a00*/  SHF.R.U32.HI R199, RZ, 0x6, R199 ;  /* 0x00000006ffc77819 */ /* 0x008fe200000116c7 */
[----:B----4-:R-:W1:Y:S01]  /*6a10*/  S2R R152, SR_TID.X ;  /* 0x0000000000987919 */ /* 0x010e620000002100 */
[----:B------:R-:W-:Y:S02]  /*6a20*/  LOP3.LUT R176, R176, 0x1a, RZ, 0xfc, !PT ;  /* 0x0000001ab0b07812 */ /* 0x000fe400078efcff */
[----:B------:R-:W-:Y:S01]  /*6a30*/  SGXT.U32 R149, R149, 0x1 ;  /* 0x000000019595781a */ /* 0x000fe20000000000 */
[----:B------:R2:W-:Y:S01]  /*6a40*/  LDGSTS.E [R236+0x1e008], desc[UR16][R166.64], P0 ;  /* 0x1e008000a6ec7fae */ /* 0x0005e20008121850 */
[----:B------:R-:W-:Y:S02]  /*6a50*/  ISETP.GE.AND P1, PT, R176, UR4, PT ;  /* 0x00000004b0007c0c */ /* 0x000fe4000bf26270 */
[----:B------:R-:W-:Y:S01]  /*6a60*/  LOP3.LUT R149, R149, 0x38, RZ, 0xfc, !PT ;  /* 0x0000003895957812 */ /* 0x000fe200078efcff */
[----:B------:R-:W3:Y:S01]  /*6a70*/  S2R R176, SR_TID.X ;  /* 0x0000000000b07919 */ /* 0x000ee20000002100 */
[----:B------:R-:W-:-:S02]  /*6a80*/  SEL R181, RZ, 0x4, P1 ;  /* 0x00000004ffb57807 */ /* 0x000fc40000800000 */
[----:B------:R-:W-:Y:S02]  /*6a90*/  ISETP.GE.AND P1, PT, R149, UR4, PT ;  /* 0x0000000495007c0c */ /* 0x000fe4000bf26270 */
[----:B------:R-:W4:Y:S01]  /*6aa0*/  S2R R149, SR_TID.X ;  /* 0x0000000000957919 */ /* 0x000f220000002100 */
[----:B------:R-:W-:-:S04]  /*6ab0*/  SGXT.U32 R199, R199, 0x1 ;  /* 0x00000001c7c7781a */ /* 0x000fc80000000000 */
[----:B------:R-:W-:-:S04]  /*6ac0*/  LOP3.LUT R199, R199, 0x32, RZ, 0xfc, !PT ;  /* 0x00000032c7c77812 */ /* 0x000fc800078efcff */
[----:B------:R-:W-:Y:S02]  /*6ad0*/  ISETP.GE.AND P2, PT, R199, UR4, PT ;  /* 0x00000004c7007c0c */ /* 0x000fe4000bf46270 */
[----:B------:R-:W2:Y:S01]  /*6ae0*/  S2R R199, SR_TID.X ;  /* 0x0000000000c77919 */ /* 0x000ea20000002100 */
[----:B------:R-:W-:Y:S02]  /*6af0*/  SEL R180, RZ, 0x4, P1 ;  /* 0x00000004ffb47807 */ /* 0x000fe40000800000 */
[----:B---3--:R-:W-:-:S04]  /*6b00*/  SHF.R.U32.HI R176, RZ, 0x6, R176 ;  /* 0x00000006ffb07819 */ /* 0x008fc800000116b0 */
[----:B------:R-:W-:Y:S02]  /*6b10*/  SGXT.U32 R176, R176, 0x1 ;  /* 0x00000001b0b0781a */ /* 0x000fe40000000000 */
[----:B----4-:R-:W-:Y:S02]  /*6b20*/  SHF.R.U32.HI R149, RZ, 0x6, R149 ;  /* 0x00000006ff957819 */ /* 0x010fe40000011695 */
[----:B------:R-:W-:Y:S02]  /*6b30*/  LOP3.LUT R176, R176, 0x3a, RZ, 0xfc, !PT ;  /* 0x0000003ab0b07812 */ /* 0x000fe400078efcff */
[----:B------:R-:W-:Y:S02]  /*6b40*/  SGXT.U32 R149, R149, 0x1 ;  /* 0x000000019595781a */ /* 0x000fe40000000000 */
[----:B------:R-:W-:Y:S02]  /*6b50*/  ISETP.GE.AND P1, PT, R176, UR4, PT ;  /* 0x00000004b0007c0c */ /* 0x000fe4000bf26270 */
[----:B------:R-:W-:-:S02]  /*6b60*/  LOP3.LUT R149, R149, 0x1c, RZ, 0xfc, !PT ;  /* 0x0000001c95957812 */ /* 0x000fc400078efcff */
[----:B------:R-:W-:Y:S02]  /*6b70*/  SEL R177, RZ, 0x4, P1 ;  /* 0x00000004ffb17807 */ /* 0x000fe40000800000 */
[----:B------:R-:W-:Y:S02]  /*6b80*/  ISETP.GE.AND P1, PT, R149, UR4, PT ;  /* 0x0000000495007c0c */ /* 0x000fe4000bf26270 */
[----:B------:R-:W3:Y:S01]  /*6b90*/  S2R R149, SR_TID.X ;  /* 0x0000000000957919 */ /* 0x000ee20000002100 */
[----:B--2---:R-:W-:Y:S02]  /*6ba0*/  SHF.R.U32.HI R199, RZ, 0x6, R199 ;  /* 0x00000006ffc77819 */ /* 0x004fe400000116c7 */
[----:B------:R-:W-:Y:S02]  /*6bb0*/  SEL R244, RZ, 0x4, P2 ;  /* 0x00000004fff47807 */ /* 0x000fe40001000000 */
[----:B------:R-:W-:Y:S02]  /*6bc0*/  ISETP.GE.AND P2, PT, R212, UR4, PT ;  /* 0x00000004d4007c0c */ /* 0x000fe4000bf46270 */
[----:B------:R-:W-:-:S02]  /*6bd0*/  SGXT.U32 R199, R199, 0x1 ;  /* 0x00000001c7c7781a */ /* 0x000fc40000000000 */
[----:B------:R-:W-:Y:S02]  /*6be0*/  SEL R212, RZ, 0x4, P2 ;  /* 0x00000004ffd47807 */ /* 0x000fe40001000000 */
[----:B------:R-:W-:Y:S02]  /*6bf0*/  ISETP.GE.AND P2, PT, R154, UR4, PT ;  /* 0x000000049a007c0c */ /* 0x000fe4000bf46270 */
[----:B------:R-:W-:Y:S02]  /*6c00*/  LOP3.LUT R199, R199, 0x34, RZ, 0xfc, !PT ;  /* 0x00000034c7c77812 */ /* 0x000fe400078efcff */
[----:B------:R-:W-:Y:S02]  /*6c10*/  SEL R154, RZ, 0x4, P2 ;  /* 0x00000004ff9a7807 */ /* 0x000fe40001000000 */
[----:B------:R-:W-:Y:S02]  /*6c20*/  ISETP.GE.AND P2, PT, R199, UR4, PT ;  /* 0x00000004c7007c0c */ /* 0x000fe4000bf46270 */
[----:B------:R-:W2:Y:S01]  /*6c30*/  S2R R199, SR_TID.X ;  /* 0x0000000000c77919 */ /* 0x000ea20000002100 */
[----:B---3--:R-:W-:-:S04]  /*6c40*/  SHF.R.U32.HI R149, RZ, 0x6, R149 ;  /* 0x00000006ff957819 */ /* 0x008fc80000011695 */
[----:B------:R-:W-:-:S04]  /*6c50*/  SGXT.U32 R149, R149, 0x1 ;  /* 0x000000019595781a */ /* 0x000fc80000000000 */
[----:B------:R-:W-:-:S04]  /*6c60*/  LOP3.LUT R149, R149, 0x1e, RZ, 0xfc, !PT ;  /* 0x0000001e95957812 */ /* 0x000fc800078efcff */
[----:B------:R-:W-:Y:S02]  /*6c70*/  ISETP.GE.AND P0, PT, R149, UR4, PT ;  /* 0x0000000495007c0c */ /* 0x000fe4000bf06270 */
[----:B------:R-:W3:Y:S01]  /*6c80*/  S2R R149, SR_TID.X ;  /* 0x0000000000957919 */ /* 0x000ee20000002100 */
[----:B------:R-:W-:Y:S02]  /*6c90*/  ISETP.GE.AND P3, PT, R208, UR4, PT ;  /* 0x00000004d0007c0c */ /* 0x000fe4000bf66270 */
[----:B--2---:R-:W-:Y:S02]  /*6ca0*/  SHF.R.U32.HI R199, RZ, 0x6, R199 ;  /* 0x00000006ffc77819 */ /* 0x004fe400000116c7 */
[----:B------:R-:W-:Y:S02]  /*6cb0*/  SHF.R.U32.HI R198, RZ, 0x6, R198 ;  /* 0x00000006ffc67819 */ /* 0x000fe400000116c6 */
[----:B------:R-:W-:Y:S02]  /*6cc0*/  SGXT.U32 R199, R199, 0x1 ;  /* 0x00000001c7c7781a */ /* 0x000fe40000000000 */
[----:B------:R-:W-:-:S02]  /*6cd0*/  SEL R208, RZ, 0x4, P3 ;  /* 0x00000004ffd07807 */ /* 0x000fc40001800000 */
[----:B------:R-:W-:Y:S02]  /*6ce0*/  ISETP.GE.AND P3, PT, R209, UR4, PT ;  /* 0x00000004d1007c0c */ /* 0x000fe4000bf66270 */
[----:B------:R-:W-:Y:S02]  /*6cf0*/  LOP3.LUT R199, R199, 0x36, RZ, 0xfc, !PT ;  /* 0x00000036c7c77812 */ /* 0x000fe400078efcff */
[----:B------:R-:W-:Y:S02]  /*6d00*/  ISETP.NE.U32.AND P4, PT, R148, RZ, PT ;  /* 0x000000ff9400720c */ /* 0x000fe40003f85070 */
[----:B------:R-:W-:Y:S02]  /*6d10*/  SGXT.U32 R198, R198, 0x1 ;  /* 0x00000001c6c6781a */ /* 0x000fe40000000000 */
[----:B------:R-:W-:Y:S02]  /*6d20*/  SEL R148, R200, RZ, P5 ;  /* 0x000000ffc8947207 */ /* 0x000fe40002800000 */
[----:B------:R-:W-:-:S02]  /*6d30*/  SEL R209, RZ, 0x4, P3 ;  /* 0x00000004ffd17807 */ /* 0x000fc40001800000 */
[----:B------:R-:W-:Y:S02]  /*6d40*/  SEL R200, RZ, 0x4, P2 ;  /* 0x00000004ffc87807 */ /* 0x000fe40001000000 */
[----:B------:R-:W-:Y:S02]  /*6d50*/  ISETP.GE.AND P3, PT, R210, UR4, PT ;  /* 0x00000004d2007c0c */ /* 0x000fe4000bf66270 */
[----:B------:R-:W-:Y:S02]  /*6d60*/  ISETP.GE.AND P2, PT, R199, UR4, PT ;  /* 0x00000004c7007c0c */ /* 0x000fe4000bf46270 */
[----:B------:R-:W-:Y:S02]  /*6d70*/  LOP3.LUT R198, R198, 0x18, RZ, 0xfc, !PT ;  /* 0x00000018c6c67812 */ /* 0x000fe400078efcff */
[----:B-1----:R-:W-:Y:S02]  /*6d80*/  SHF.R.U32.HI R152, RZ, 0x6, R152 ;  /* 0x00000006ff987819 */ /* 0x002fe40000011698 */
[----:B------:R-:W-:-:S02]  /*6d90*/  SEL R210, RZ, 0x4, P3 ;  /* 0x00000004ffd27807 */ /* 0x000fc40001800000 */
[----:B------:R-:W-:Y:S02]  /*6da0*/  SEL R199, RZ, 0x4, P2 ;  /* 0x00000004ffc77807 */ /* 0x000fe40001000000 */
[----:B------:R-:W-:Y:S02]  /*6db0*/  ISETP.NE.U32.AND P3, PT, R148, RZ, PT ;  /* 0x000000ff9400720c */ /* 0x000fe40003f65070 */
[----:B------:R-:W-:Y:S02]  /*6dc0*/  ISETP.GE.AND P2, PT, R198, UR4, PT ;  /* 0x00000004c6007c0c */ /* 0x000fe4000bf46270 */
[----:B------:R-:W-:Y:S02]  /*6dd0*/  SGXT.U32 R152, R152, 0x1 ;  /* 0x000000019898781a */ /* 0x000fe40000000000 */
[----:B------:R-:W-:Y:S02]  /*6de0*/  SEL R148, R201, RZ, P5 ;  /* 0x000000ffc9947207 */ /* 0x000fe40002800000 */
[----:B---3--:R-:W-:-:S02]  /*6df0*/  SHF.R.U32.HI R149, RZ, 0x6, R149 ;  /* 0x00000006ff957819 */ /* 0x008fc40000011695 */
[----:B------:R-:W-:Y:S02]  /*6e00*/  SEL R198, RZ, 0x4, P2 ;  /* 0x00000004ffc67807 */ /* 0x000fe40001000000 */
[----:B------:R-:W-:Y:S02]  /*6e10*/  LOP3.LUT R152, R152, 0x3c, RZ, 0xfc, !PT ;  /* 0x0000003c98987812 */ /* 0x000fe400078efcff */
[----:B------:R-:W-:Y:S02]  /*6e20*/  ISETP.NE.U32.AND P2, PT, R148, RZ, PT ;  /* 0x000000ff9400720c */ /* 0x000fe40003f45070 */
[----:B------:R-:W-:Y:S02]  /*6e30*/  SGXT.U32 R149, R149, 0x1 ;  /* 0x000000019595781a */ /* 0x000fe40000000000 */
[----:B------:R-:W-:Y:S02]  /*6e40*/  SEL R148, R218, RZ, P5 ;  /* 0x000000ffda947207 */ /* 0x000fe40002800000 */
[----:B------:R-:W-:Y:S01]  /*6e50*/  ISETP.GE.AND P6, PT, R152, UR4, PT ;  /* 0x0000000498007c0c */ /* 0x000fe2000bfc6270 */
[----:B------:R-:W5:Y:S01]  /*6e60*/  LDL.LU R218, [R1+0x1ec] ;  /* 0x0001ec0001da7983 */ /* 0x000f620000300800 */
[----:B------:R-:W-:-:S02]  /*6e70*/  SEL R176, RZ, 0x4, P1 ;  /* 0x00000004ffb07807 */ /* 0x000fc40000800000 */
[----:B------:R-:W-:Y:S02]  /*6e80*/  LOP3.LUT R149, R149, 0x3e, RZ, 0xfc, !PT ;  /* 0x0000003e95957812 */ /* 0x000fe400078efcff */
[----:B------:R-:W-:Y:S02]  /*6e90*/  ISETP.NE.U32.AND P1, PT, R148, RZ, PT ;  /* 0x000000ff9400720c */ /* 0x000fe40003f25070 */
[----:B------:R-:W-:Y:S02]  /*6ea0*/  SEL R148, R211, RZ, P5 ;  /* 0x000000ffd3947207 */ /* 0x000fe40002800000 */
[----:B------:R-:W-:Y:S01]  /*6eb0*/  SEL R152, RZ, 0x4, P6 ;  /* 0x00000004ff987807 */ /* 0x000fe20003000000 */
[----:B------:R-:W5:Y:S01]  /*6ec0*/  LDL.LU R211, [R1+0x1e8] ;  /* 0x0001e80001d37983 */ /* 0x000f620000300800 */
[----:B------:R-:W-:Y:S02]  /*6ed0*/  ISETP.GE.AND P6, PT, R149, UR4, PT ;  /* 0x0000000495007c0c */ /* 0x000fe4000bfc6270 */
[----:B------:R-:W-:-:S02]  /*6ee0*/  SEL R153, RZ, 0x4, P0 ;  /* 0x00000004ff997807 */ /* 0x000fc40000000000 */
[----:B------:R-:W-:Y:S02]  /*6ef0*/  ISETP.NE.U32.AND P0, PT, R148, RZ, PT ;  /* 0x000000ff9400720c */ /* 0x000fe40003f05070 */
[----:B------:R-:W-:Y:S02]  /*6f00*/  SEL R148, R219, RZ, P5 ;  /* 0x000000ffdb947207 */ /* 0x000fe40002800000 */
[----:B------:R-:W-:Y:S01]  /*6f10*/  SEL R149, RZ, 0x4, P6 ;  /* 0x00000004ff957807 */ /* 0x000fe20003000000 */
[----:B------:R-:W5:Y:S01]  /*6f20*/  LDL.LU R219, [R1+0x1e4] ;  /* 0x0001e40001db7983 */ /* 0x000f620000300800 */
[----:B------:R-:W-:Y:S02]  /*6f30*/  SEL R166, R208, RZ, P5 ;  /* 0x000000ffd0a67207 */ /* 0x000fe40002800000 */
[----:B------:R-:W-:Y:S01]  /*6f40*/  SEL R167, R209, RZ, P5 ;  /* 0x000000ffd1a77207 */ /* 0x000fe20002800000 */
[----:B------:R-:W5:Y:S01]  /*6f50*/  LDL.LU R208, [R1+0x1e0] ;  /* 0x0001e00001d07983 */ /* 0x000f620000300800 */
[----:B------:R-:W-:-:S02]  /*6f60*/  SEL R192, R210, RZ, P5 ;  /* 0x000000ffd2c07207 */ /* 0x000fc40002800000 */
[----:B------:R-:W-:Y:S01]  /*6f70*/  SEL R201, R212, RZ, P5 ;  /* 0x000000ffd4c97207 */ /* 0x000fe20002800000 */
[----:B------:R-:W5:Y:S01]  /*6f80*/  LDL.LU R209, [R1+0x1dc] ;  /* 0x0001dc0001d17983 */ /* 0x000f620000300800 */
[----:B------:R-:W-:Y:S02]  /*6f90*/  SEL R0, R0, RZ, P5 ;  /* 0x000000ff00007207 */ /* 0x000fe40002800000 */
[----:B------:R-:W-:Y:S01]  /*6fa0*/  SEL R193, R244, RZ, P5 ;  /* 0x000000fff4c17207 */ /* 0x000fe20002800000 */
[----:B------:R-:W5:Y:S01]  /*6fb0*/  LDL.LU R210, [R1+0x1d8] ;  /* 0x0001d80001d27983 */ /* 0x000f620000300800 */
[----:B------:R-:W-:Y:S02]  /*6fc0*/  SEL R236, R154, RZ, P5 ;  /* 0x000000ff9aec7207 */ /* 0x000fe40002800000 */
[----:B------:R-:W-:Y:S01]  /*6fd0*/  SEL R200, R200, RZ, P5 ;  /* 0x000000ffc8c87207 */ /* 0x000fe20002800000 */
[----:B------:R-:W5:Y:S01]  /*6fe0*/  LDL.LU R212, [R1+0x1d4] ;  /* 0x0001d40001d47983 */ /* 0x000f620000300800 */
[----:B------:R-:W-:-:S02]  /*6ff0*/  SEL R199, R199, RZ, P5 ;  /* 0x000000ffc7c77207 */ /* 0x000fc40002800000 */
[----:B------:R-:W-:Y:S01]  /*7000*/  SEL R198, R198, RZ, P5 ;  /* 0x000000ffc6c67207 */ /* 0x000fe20002800000 */
[----:B------:R-:W2:Y:S01]  /*7010*/  LDL.LU R154, [R1+0x1d0] ;  /* 0x0001d000019a7983 */ /* 0x000ea20000300800 */
[----:B------:R-:W-:Y:S02]  /*7020*/  SEL R181, R181, RZ, P5 ;  /* 0x000000ffb5b57207 */ /* 0x000fe40002800000 */
[----:B------:R-:W-:Y:S02]  /*7030*/  SEL R180, R180, RZ, P5 ;  /* 0x000000ffb4b47207 */ /* 0x000fe40002800000 */
[----:B------:R-:W-:Y:S02]  /*7040*/  SEL R177, R177, RZ, P5 ;  /* 0x000000ffb1b17207 */ /* 0x000fe40002800000 */
[----:B------:R-:W-:Y:S02]  /*7050*/  SEL R176, R176, RZ, P5 ;  /* 0x000000ffb0b07207 */ /* 0x000fe40002800000 */
[----:B------:R-:W-:-:S02]  /*7060*/  SEL R153, R153, RZ, P5 ;  /* 0x000000ff99997207 */ /* 0x000fc40002800000 */
[----:B------:R-:W-:Y:S02]  /*7070*/  SEL R152, R152, RZ, P5 ;  /* 0x000000ff98987207 */ /* 0x000fe40002800000 */
[----:B------:R-:W-:Y:S02]  /*7080*/  SEL R149, R149, RZ, P5 ;  /* 0x000000ff95957207 */ /* 0x000fe40002800000 */
[----:B------:R-:W-:Y:S02]  /*7090*/  ISETP.NE.U32.AND P5, PT, R206, RZ, PT ;  /* 0x000000ffce00720c */ /* 0x000fe40003fa5070 */
[----:B------:R-:W2:Y:S01]  /*70a0*/  LDL.LU R206, [R1+0x1cc] ;  /* 0x0001cc0001ce7983 */ /* 0x000ea20000300800 */
[----:B------:R-:W-:Y:S01]  /*70b0*/  ISETP.NE.U32.AND P6, PT, R155, RZ, PT ;  /* 0x000000ff9b00720c */ /* 0x000fe20003fc5070 */
[C---:B------:R-:W-:Y:S02]  /*70c0*/  IMAD.WIDE R160, R4.reuse, 0x4, R160 ;  /* 0x0000000404a07825 */ /* 0x040fe400078e02a0 */
[----:B------:R-:W5:Y:S02]  /*70d0*/  LDL.LU R155, [R1+0x1c8] ;  /* 0x0001c800019b7983 */ /* 0x000f640000300800 */
[----:B------:R-:W-:-:S04]  /*70e0*/  IMAD.WIDE R188, R4, 0x4, R188 ;  /* 0x0000000404bc7825 */ /* 0x000fc800078e02bc */
[C---:B------:R-:W-:Y:S01]  /*70f0*/  IMAD.WIDE R184, R4.reuse, 0x4, R184 ;  /* 0x0000000404b87825 */ /* 0x040fe200078e02b8 */
[----:B------:R-:W-:Y:S03]  /*7100*/  LDGSTS.E [R207+0x1c000], desc[UR16][R160.64], P5 ;  /* 0x1c000000a0cf7fae */ /* 0x000fe6000a921850 */
[----:B------:R-:W-:Y:S01]  /*7110*/  IMAD.WIDE R172, R4, 0x4, R172 ;  /* 0x0000000404ac7825 */ /* 0x000fe200078e02ac */
[----:B------:R-:W-:Y:S01]  /*7120*/  ISETP.NE.U32.AND P5, PT, R148, RZ, PT ;  /* 0x000000ff9400720c */ /* 0x000fe20003fa5070 */
[----:B------:R-:W-:Y:S02]  /*7130*/  LDGSTS.E [R207+0x1c008], desc[UR16][R188.64], P6 ;  /* 0x1c008000bccf7fae */ /* 0x000fe4000b121850 */
[----:B------:R-:W-:Y:S01]  /*7140*/  IMAD.WIDE R196, R4, 0x4, R196 ;  /* 0x0000000404c47825 */ /* 0x000fe200078e02c4 */
[----:B------:R-:W-:Y:S01]  /*7150*/  ISETP.NE.U32.AND P6, PT, R166, RZ, PT ;  /* 0x000000ffa600720c */ /* 0x000fe20003fc5070 */
[----:B------:R-:W-:Y:S01]  /*7160*/  LDGSTS.E [R207+0x1e000], desc[UR16][R184.64], P4 ;  /* 0x1e000000b8cf7fae */ /* 0x000fe2000a121850 */
[----:B------:R-:W-:-:S03]  /*7170*/  ISETP.NE.U32.AND P4, PT, R167, RZ, PT ;  /* 0x000000ffa700720c */ /* 0x000fc60003f85070 */
[----:B------:R-:W-:Y:S01]  /*7180*/  LDGSTS.E [R207+0x1e008], desc[UR16][R172.64], P3 ;  /* 0x1e008000accf7fae */ /* 0x000fe20009921850 */
[----:B------:R-:W-:-:S03]  /*7190*/  ISETP.NE.U32.AND P3, PT, R192, RZ, PT ;  /* 0x000000ffc000720c */ /* 0x000fc60003f65070 */
[----:B------:R-:W-:Y:S01]  /*71a0*/  LDGSTS.E [R220+0x1c000], desc[UR16][R196.64], P2 ;  /* 0x1c000000c4dc7fae */ /* 0x000fe20009121850 */
[----:B------:R-:W-:Y:S01]  /*71b0*/  ISETP.NE.U32.AND P2, PT, R193, RZ, PT ;  /* 0x000000ffc100720c */ /* 0x000fe20003f45070 */
[----:B------:R-:W-:-:S04]  /*71c0*/  IMAD.WIDE R194, R4, 0x4, R194 ;  /* 0x0000000404c27825 */ /* 0x000fc800078e02c2 */
[C---:B------:R-:W-:Y:S01]  /*71d0*/  IMAD.WIDE R190, R4.reuse, 0x4, R190 ;  /* 0x0000000404be7825 */ /* 0x040fe200078e02be */
[----:B------:R-:W-:Y:S03]  /*71e0*/  LDGSTS.E [R220+0x1c008], desc[UR16][R194.64], P1 ;  /* 0x1c008000c2dc7fae */ /* 0x000fe60008921850 */
[C---:B------:R-:W-:Y:S01]  /*71f0*/  IMAD.WIDE R186, R4.reuse, 0x4, R186 ;  /* 0x0000000404ba7825 */ /* 0x040fe200078e02ba */
[----:B------:R-:W-:Y:S01]  /*7200*/  ISETP.NE.U32.AND P1, PT, R201, RZ, PT ;  /* 0x000000ffc900720c */ /* 0x000fe20003f25070 */
[----:B------:R-:W-:Y:S02]  /*7210*/  LDGSTS.E [R220+0x1e000], desc[UR16][R190.64], P0 ;  /* 0x1e000000bedc7fae */ /* 0x000fe40008121850 */
[----:B------:R-:W-:Y:S01]  /*7220*/  IMAD.WIDE R182, R4, 0x4, R182 ;  /* 0x0000000404b67825 */ /* 0x000fe200078e02b6 */
[----:B------:R-:W-:Y:S01]  /*7230*/  ISETP.NE.U32.AND P0, PT, R236, RZ, PT ;  /* 0x000000ffec00720c */ /* 0x000fe20003f05070 */
[----:B------:R-:W-:Y:S02]  /*7240*/  LDGSTS.E [R220+0x1e008], desc[UR16][R186.64], P5 ;  /* 0x1e008000badc7fae */ /* 0x000fe4000a921850 */
[----:B------:R-:W-:Y:S01]  /*7250*/  IMAD.WIDE R178, R4, 0x4, R178 ;  /* 0x0000000404b27825 */ /* 0x000fe200078e02b2 */
[----:B------:R-:W-:Y:S01]  /*7260*/  ISETP.NE.U32.AND P5, PT, R200, RZ, PT ;  /* 0x000000ffc800720c */ /* 0x000fe20003fa5070 */
[----:B------:R-:W-:Y:S02]  /*7270*/  LDGSTS.E [R222+0x1c000], desc[UR16][R182.64], P6 ;  /* 0x1c000000b6de7fae */ /* 0x000fe4000b121850 */
[C---:B------:R-:W-:Y:S01]  /*7280*/  IMAD.WIDE R174, R4.reuse, 0x4, R174 ;  /* 0x0000000404ae7825 */ /* 0x040fe200078e02ae */
[----:B------:R-:W-:Y:S01]  /*7290*/  ISETP.NE.U32.AND P6, PT, R199, RZ, PT ;  /* 0x000000ffc700720c */ /* 0x000fe20003fc5070 */
[----:B------:R-:W-:Y:S02]  /*72a0*/  LDGSTS.E [R222+0x1c008], desc[UR16][R178.64], P4 ;  /* 0x1c008000b2de7fae */ /* 0x000fe4000a121850 */
[----:B------:R-:W-:Y:S01]  /*72b0*/  IMAD.WIDE R170, R4, 0x4, R170 ;  /* 0x0000000404aa7825 */ /* 0x000fe200078e02aa */
[----:B------:R-:W-:Y:S01]  /*72c0*/  ISETP.NE.U32.AND P4, PT, R198, RZ, PT ;  /* 0x000000ffc600720c */ /* 0x000fe20003f85070 */
        /* <DEDUP_REMOVED lines=15> */
[----:B------:R-:W-:Y:S01]  /*73c0*/  IMAD.WIDE R146, R4, 0x4, R146 ;  /* 0x0000000404927825 */ /* 0x000fe200078e0292 */
[----:B------:R-:W-:Y:S04]  /*73d0*/  LDGSTS.E [R230+0x1c008], desc[UR16][R150.64], P3 ;  /* 0x1c00800096e67fae */ /* 0x000fe80009921850 */
[----:B------:R-:W-:Y:S01]  /*73e0*/  LDGSTS.E [R230+0x1e000], desc[UR16][R146.64], P2 ;  /* 0x1e00000092e67fae */ /* 0x000fe20009121850 */
[----:B--2---:R-:W-:-:S03]  /*73f0*/  ISETP.GE.AND P2, PT, R206, R154, PT ;  /* 0x0000009ace00720c */ /* 0x004fc60003f46270 */
[----:B------:R-:W5:Y:S01]  /*7400*/  LDL.LU R206, [R1+0x1c4] ;  /* 0x0001c40001ce7983 */ /* 0x000f620000300800 */
[----:B------:R-:W-:Y:S02]  /*7410*/  ISETP.NE.U32.AND P1, PT, R177, RZ, PT ;  /* 0x000000ffb100720c */ /* 0x000fe40003f25070 */
[----:B------:R-:W-:Y:S02]  /*7420*/  ISETP.NE.U32.AND P0, PT, R176, RZ, PT ;  /* 0x000000ffb000720c */ /* 0x000fe40003f05070 */
[----:B------:R-:W-:Y:S02]  /*7430*/  ISETP.NE.U32.AND P5, PT, R153, RZ, PT ;  /* 0x000000ff9900720c */ /* 0x000fe40003fa5070 */
[----:B------:R-:W-:Y:S02]  /*7440*/  ISETP.NE.U32.AND P6, PT, R152, RZ, PT ;  /* 0x000000ff9800720c */ /* 0x000fe40003fc5070 */
[----:B------:R-:W-:Y:S02]  /*7450*/  ISETP.NE.U32.AND P4, PT, R149, RZ, PT ;  /* 0x000000ff9500720c */ /* 0x000fe40003f85070 */
[----:B------:R-:W-:Y:S01]  /*7460*/  ISETP.NE.U32.AND P3, PT, R0, RZ, PT ;  /* 0x000000ff0000720c */ /* 0x000fe20003f65070 */
[----:B------:R-:W-:-:S04]  /*7470*/  IMAD.WIDE R144, R4, 0x4, R144 ;  /* 0x0000000404907825 */ /* 0x000fc800078e0290 */
[C---:B------:R-:W-:Y:S01]  /*7480*/  IMAD.WIDE R142, R4.reuse, 0x4, R142 ;  /* 0x00000004048e7825 */ /* 0x040fe200078e028e */
[----:B------:R-:W-:Y:S03]  /*7490*/  LDGSTS.E [R230+0x1e008], desc[UR16][R144.64], P1 ;  /* 0x1e00800090e67fae */ /* 0x000fe60008921850 */
[C---:B------:R-:W-:Y:S01]  /*74a0*/  IMAD.WIDE R136, R4.reuse, 0x4, R136 ;  /* 0x0000000404887825 */ /* 0x040fe200078e0288 */
[----:B------:R-:W-:Y:S03]  /*74b0*/  LDGSTS.E [R204+0x1c000], desc[UR16][R142.64], P0 ;  /* 0x1c0000008ecc7fae */ /* 0x000fe60008121850 */
[----:B------:R-:W-:Y:S01]  /*74c0*/  IMAD.SHL.U32 R154, R235, 0x40, RZ ;  /* 0x00000040eb9a7824 */ /* 0x000fe200078e00ff */
[----:B------:R-:W-:Y:S01]  /*74d0*/  LDGSTS.E [R204+0x1c008], desc[UR16][R136.64], P5 ;  /* 0x1c00800088cc7fae */ /* 0x000fe2000a921850 */
[----:B------:R-:W-:-:S04]  /*74e0*/  IMAD.WIDE R140, R4, 0x4, R140 ;  /* 0x00000004048c7825 */ /* 0x000fc800078e028c */
[----:B------:R-:W-:Y:S01]  /*74f0*/  IMAD.WIDE R138, R4, 0x4, R138 ;  /* 0x00000004048a7825 */ /* 0x000fe200078e028a */
[----:B------:R-:W-:Y:S03]  /*7500*/  LDGSTS.E [R204+0x1e000], desc[UR16][R140.64], P6 ;  /* 0x1e0000008ccc7fae */ /* 0x000fe6000b121850 */
[C---:B------:R-:W-:Y:S01]  /*7510*/  IMAD.WIDE R8, R154.reuse, 0x4, R8 ;  /* 0x000000049a087825 */ /* 0x040fe200078e0208 */
[----:B------:R-:W-:Y:S03]  /*7520*/  LDGSTS.E [R204+0x1e008], desc[UR16][R138.64], P4 ;  /* 0x1e0080008acc7fae */ /* 0x000fe6000a121850 */
[C---:B------:R-:W-:Y:S01]  /*7530*/  IMAD.WIDE R16, R154.reuse, 0x4, R16 ;  /* 0x000000049a107825 */ /* 0x040fe200078e0210 */
[----:B------:R-:W0:Y:S03]  /*7540*/  LDGDEPBAR ;  /* 0x00000000000079af */ /* 0x000e260000000000 */
[C---:B------:R-:W-:Y:S01]  /*7550*/  IMAD.WIDE R24, R154.reuse, 0x4, R24 ;  /* 0x000000049a187825 */ /* 0x040fe200078e0218 */
[----:B------:R-:W-:Y:S03]  /*7560*/  LDGSTS.E [R203+0x8000], desc[UR16][R8.64], P3 ;  /* 0x0800000008cb7fae */ /* 0x000fe60009921850 */
[C---:B------:R-:W-:Y:S01]  /*7570*/  IMAD.WIDE R32, R154.reuse, 0x4, R32 ;  /* 0x000000049a207825 */ /* 0x040fe200078e0220 */
[----:B------:R-:W-:Y:S03]  /*7580*/  LDGSTS.E [R203+0x8400], desc[UR16][R16.64], P3 ;  /* 0x0840000010cb7fae */ /* 0x000fe60009921850 */
[C---:B------:R-:W-:Y:S01]  /*7590*/  IMAD.WIDE R40, R154.reuse, 0x4, R40 ;  /* 0x000000049a287825 */ /* 0x040fe200078e0228 */
[----:B------:R1:W-:Y:S03]  /*75a0*/  LDGSTS.E [R203+0x8800], desc[UR16][R24.64], P3 ;  /* 0x0880000018cb7fae */ /* 0x0003e60009921850 */
        /* <DEDUP_REMOVED lines=57> */
[----:B------:R-:W3:Y:S03]  /*7940*/  S2R R0, SR_TID.X ;  /* 0x0000000000007919 */ /* 0x000ee60000002100 */
        /* <DEDUP_REMOVED lines=40> */
[----:B------:R-:W-:Y:S01]  /*7bd0*/  IMAD.WIDE R62, R154, 0x4, R62 ;  /* 0x000000049a3e7825 */ /* 0x000fe200078e023e */
[----:B------:R4:W-:Y:S01]  /*7be0*/  LDGSTS.E [R5+0x8f00], desc[UR16][R38.64], P3 ;  /* 0x08f0000026057fae */ /* 0x0009e20009921850 */
[----:B------:R-:W-:-:S02]  /*7bf0*/  ISETP.GE.AND P0, PT, R6, 0x40, PT ;  /* 0x000000400600780c */ /* 0x000fc40003f06270 */
[C---:B------:R-:W-:Y:S01]  /*7c00*/  IMAD.WIDE R70, R154.reuse, 0x4, R70 ;  /* 0x000000049a467825 */ /* 0x040fe200078e0246 */
[----:B------:R4:W-:Y:S03]  /*7c10*/  LDGSTS.E [R5+0x9300], desc[UR16][R46.64], P3 ;  /* 0x093000002e057fae */ /* 0x0009e60009921850 */
        /* <DEDUP_REMOVED lines=14> */
[----:B------:R-:W-:Y:S01]  /*7d00*/  IMAD.WIDE R134, R154, 0x4, R134 ;  /* 0x000000049a867825 */ /* 0x000fe200078e0286 */
[----:B------:R1:W-:Y:S01]  /*7d10*/  LDGSTS.E [R5+0xb300], desc[UR16][R110.64], P3 ;  /* 0x0b3000006e057fae */ /* 0x0003e20009921850 */
[----:B---3--:R-:W-:-:S03]  /*7d20*/  SHF.R.U32.HI R0, RZ, 0x6, R0 ;  /* 0x00000006ff007819 */ /* 0x008fc60000011600 */
[----:B------:R3:W-:Y:S04]  /*7d30*/  LDGSTS.E [R5+0xb700], desc[UR16][R118.64], P3 ;  /* 0x0b70000076057fae */ /* 0x0007e80009921850 */
[----:B------:R3:W-:Y:S04]  /*7d40*/  LDGSTS.E [R5+0xbb00], desc[UR16][R126.64], P3 ;  /* 0x0bb000007e057fae */ /* 0x0007e80009921850 */
[----:B------:R3:W-:Y:S01]  /*7d50*/  LDGSTS.E [R5+0xbf00], desc[UR16][R134.64], P3 ;  /* 0x0bf0000086057fae */ /* 0x0007e20009921850 */
[----:B------:R-:W-:-:S03]  /*7d60*/  SGXT.U32 R0, R0, 0x1 ;  /* 0x000000010000781a */ /* 0x000fc60000000000 */
[----:B------:R-:W0:Y:S01]  /*7d70*/  LDGDEPBAR ;  /* 0x00000000000079af */ /* 0x000e220000000000 */
[----:B-1----:R-:W-:Y:S02]  /*7d80*/  CS2R R24, SRZ ;  /* 0x0000000000187805 */ /* 0x002fe4000001ff00 */
[----:B--2---:R-:W-:Y:S02]  /*7d90*/  CS2R R26, SRZ ;  /* 0x00000000001a7805 */ /* 0x004fe4000001ff00 */
[----:B----4-:R-:W-:Y:S02]  /*7da0*/  CS2R R28, SRZ ;  /* 0x00000000001c7805 */ /* 0x010fe4000001ff00 */
[----:B------:R-:W-:Y:S02]  /*7db0*/  CS2R R30, SRZ ;  /* 0x00000000001e7805 */ /* 0x000fe4000001ff00 */
[----:B------:R-:W-:Y:S02]  /*7dc0*/  CS2R R32, SRZ ;  /* 0x0000000000207805 */ /* 0x000fe4000001ff00 */
[----:B------:R-:W-:-:S02]  /*7dd0*/  CS2R R34, SRZ ;  /* 0x0000000000227805 */ /* 0x000fc4000001ff00 */
[----:B------:R-:W-:Y:S02]  /*7de0*/  CS2R R36, SRZ ;  /* 0x0000000000247805 */ /* 0x000fe4000001ff00 */
[----:B------:R-:W-:Y:S02]  /*7df0*/  CS2R R38, SRZ ;  /* 0x0000000000267805 */ /* 0x000fe4000001ff00 */
[----:B------:R-:W-:Y:S02]  /*7e00*/  CS2R R40, SRZ ;  /* 0x0000000000287805 */ /* 0x000fe4000001ff00 */
        /* <DEDUP_REMOVED lines=22> */
[----:B------:R-:W-:Y:S01]  /*7f70*/  CS2R R86, SRZ ;  /* 0x0000000000567805 */ /* 0x000fe2000001ff00 */
[----:B---3--:R-:W-:Y:S06]  /*7f80*/  @!P0 BRA `(.L_x_0) ;  /* 0x0000004400b88947 */ /* 0x008fec0003800000 */
[----:B------:R-:W2:Y:S01]  /*7f90*/  LDL.LU R244, [R1+0xd8] ;  /* 0x0000d80001f47983 */ /* 0x000ea20000300800 */
[----:B-----5:R-:W-:Y:S02]  /*7fa0*/  SHF.R.S32.HI R5, RZ, 0x1f, R228 ;  /* 0x0000001fff057819 */ /* 0x020fe400000114e4 */
[----:B------:R-:W-:Y:S01]  /*7fb0*/  SHF.R.S32.HI R8, RZ, 0x1f, R227 ;  /* 0x0000001fff087819 */ /* 0x000fe200000114e3 */
[----:B------:R-:W3:Y:S04]  /*7fc0*/  LDL.LU R167, [R1] ;  /* 0x0000000001a77983 */ /* 0x000ee80000300800 */
[----:B------:R-:W4:Y:S04]  /*7fd0*/  LDL R166, [R1+0x4] ;  /* 0x0000040001a67983 */ /* 0x000f280000100800 */
[----:B------:R-:W4:Y:S04]  /*7fe0*/  LDL.LU R189, [R1+0x8] ;  /* 0x0000080001bd7983 */ /* 0x000f280000300800 */
[----:B------:R-:W4:Y:S04]  /*7ff0*/  LDL.LU R173, [R1+0xc] ;  /* 0x00000c0001ad7983 */ /* 0x000f280000300800 */
[----:B------:R-:W4:Y:S04]  /*8000*/  LDL.LU R184, [R1+0x10] ;  /* 0x0000100001b87983 */ /* 0x000f280000300800 */
[----:B------:R-:W4:Y:S04]  /*8010*/  LDL.LU R185, [R1+0x14] ;  /* 0x0000140001b97983 */ /* 0x000f280000300800 */
[----:B------:R-:W4:Y:S04]  /*8020*/  LDL.LU R148, [R1+0x18] ;  /* 0x0000180001947983 */ /* 0x000f280000300800 */
[----:B------:R-:W4:Y:S04]  /*8030*/  LDL.LU R188, [R1+0x1c] ;  /* 0x00001c0001bc7983 */ /* 0x000f280000300800 */
[----:B------:R-:W4:Y:S04]  /*8040*/  LDL.LU R160, [R1+0x20] ;  /* 0x0000200001a07983 */ /* 0x000f280000300800 */
[----:B------:R-:W4:Y:S01]  /*8050*/  LDL.LU R161, [R1+0x24] ;  /* 0x0000240001a17983 */ /* 0x000f220000300800 */
[----:B------:R-:W-:-:S02]  /*8060*/  SHF.R.S32.HI R10, RZ, 0x1f, R225 ;  /* 0x0000001fff0a7819 */ /* 0x000fc400000114e1 */
[----:B------:R-:W-:Y:S01]  /*8070*/  SHF.L.U64.HI R228, R228, 0x2, R5 ;  /* 0x00000002e4e47819 */ /* 0x000fe20000010205 */
[----:B------:R-:W-:Y:S01]  /*8080*/  IMAD.SHL.U32 R204, R154, 0x8, RZ ;  /* 0x000000089acc7824 */ /* 0x000fe200078e00ff */
[----:B------:R-:W-:Y:S02]  /*8090*/  SHF.R.S32.HI R5, RZ, 0x1f, R226 ;  /* 0x0000001fff057819 */ /* 0x000fe400000114e2 */
[----:B------:R-:W-:Y:S02]  /*80a0*/  SHF.L.U64.HI R225, R225, 0x2, R10 ;  /* 0x00000002e1e17819 */ /* 0x000fe4000001020a */
[----:B------:R-:W-:Y:S02]  /*80b0*/  SHF.R.S32.HI R7, RZ, 0x1f, R224 ;  /* 0x0000001fff077819 */ /* 0x000fe400000114e0 */
[----:B------:R-:W-:Y:S02]  /*80c0*/  SHF.R.S32.HI R10, RZ, 0x1f, R221 ;  /* 0x0000001fff0a7819 */ /* 0x000fe400000114dd */
[----:B------:R-:W-:-:S02]  /*80d0*/  SHF.R.S32.HI R12, RZ, 0x1f, R231 ;  /* 0x0000001fff0c7819 */ /* 0x000fc400000114e7 */
[----:B------:R-:W-:Y:S02]  /*80e0*/  SHF.R.S32.HI R207, RZ, 0x1f, R6 ;  /* 0x0000001fffcf7819 */ /* 0x000fe40000011406 */
[----:B------:R-:W-:Y:S02]  /*80f0*/  SHF.L.U64.HI R227, R227, 0x2, R8 ;  /* 0x00000002e3e37819 */ /* 0x000fe40000010208 */
[----:B------:R-:W-:Y:S02]  /*8100*/  SHF.R.S32.HI R153, RZ, 0x1f, R154 ;  /* 0x0000001fff997819 */ /* 0x000fe4000001149a */
[----:B------:R-:W-:Y:S02]  /*8110*/  SHF.R.S32.HI R8, RZ, 0x1f, R223 ;  /* 0x0000001fff087819 */ /* 0x000fe400000114df */
[----:B------:R-:W-:Y:S02]  /*8120*/  SHF.L.U64.HI R226, R226, 0x2, R5 ;  /* 0x00000002e2e27819 */ /* 0x000fe40000010205 */
[----:B------:R-:W-:-:S02]  /*8130*/  SHF.L.U64.HI R224, R224, 0x2, R7 ;  /* 0x00000002e0e07819 */ /* 0x000fc40000010207 */
[----:B------:R-:W-:Y:S02]  /*8140*/  SHF.L.U64.HI R221, R221, 0x2, R10 ;  /* 0x00000002dddd7819 */ /* 0x000fe4000001020a */
[----:B------:R-:W-:Y:S02]  /*8150*/  SHF.L.U64.HI R5, R231, 0x2, R12 ;  /* 0x00000002e7057819 */ /* 0x000fe4000001020c */
[----:B------:R-:W-:Y:S02]  /*8160*/  LEA.HI R207, R207, R6, RZ, 0x6 ;  /* 0x00000006cfcf7211 */ /* 0x000fe400078f30ff */
[----:B------:R-:W-:Y:S02]  /*8170*/  SHF.R.S32.HI R13, RZ, 0x1f, R232 ;  /* 0x0000001fff0d7819 */ /* 0x000fe400000114e8 */
[----:B------:R-:W-:Y:S02]  /*8180*/  SHF.R.S32.HI R12, RZ, 0x1f, R233 ;  /* 0x0000001fff0c7819 */ /* 0x000fe400000114e9 */
[----:B------:R-:W-:-:S02]  /*8190*/  SHF.R.S32.HI R10, RZ, 0x1f, R237 ;  /* 0x0000001fff0a7819 */ /* 0x000fc400000114ed */
[----:B------:R-:W-:Y:S02]  /*81a0*/  SHF.L.U64.HI R203, R154, 0x3, R153 ;  /* 0x000000039acb7819 */ /* 0x000fe40000010299 */
[-C--:B------:R-:W-:Y:S02]  /*81b0*/  LEA R152, P0, R232, R204.reuse, 0x2 ;  /* 0x000000cce8987211 */ /* 0x080fe400078010ff */
[----:B------:R-:W-:Y:S02]  /*81c0*/  LEA R6, P1, R233, R204, 0x2 ;  /* 0x000000cce9067211 */ /* 0x000fe400078210ff */
[----:B--2---:R-:W-:-:S04]  /*81d0*/  SHF.R.S32.HI R24, RZ, 0x1f, R244 ;  /* 0x0000001fff187819 */ /* 0x004fc800000114f4 */
[----:B------:R-:W-:Y:S02]  /*81e0*/  SHF.L.U64.HI R24, R244, 0x2, R24 ;  /* 0x00000002f4187819 */ /* 0x000fe40000010218 */
[----:B------:R-:W2:Y:S01]  /*81f0*/  LDL.LU R244, [R1+0x28] ;  /* 0x0000280001f47983 */ /* 0x000ea20000300800 */
[-C--:B------:R-:W-:Y:S02]  /*8200*/  LEA R7, P3, R237, R204.reuse, 0x2 ;  /* 0x000000cced077211 */ /* 0x080fe400078610ff */
[----:B------:R-:W-:Y:S01]  /*8210*/  SHF.L.U64.HI R223, R223, 0x2, R8 ;  /* 0x00000002dfdf7819 */ /* 0x000fe20000010208 */
[----:B------:R-:W2:Y:S01]  /*8220*/  LDL.LU R172, [R1+0x2c] ;  /* 0x00002c0001ac7983 */ /* 0x000ea20000300800 */
[----:B------:R-:W-:Y:S02]  /*8230*/  SHF.R.S32.HI R19, RZ, 0x1f, R238 ;  /* 0x0000001fff137819 */ /* 0x000fe400000114ee */
[----:B------:R-:W-:Y:S02]  /*8240*/  LEA R8, P4, R238, R204, 0x2 ;  /* 0x000000ccee087211 */ /* 0x000fe400078810ff */
[----:B------:R-:W-:-:S02]  /*8250*/  LEA.HI.X R13, R232, R203, R13, 0x2, P0 ;  /* 0x000000cbe80d7211 */ /* 0x000fc400000f140d */
[-C--:B------:R-:W-:Y:S02]  /*8260*/  LEA.HI.X R15, R233, R203.reuse, R12, 0x2, P1 ;  /* 0x000000cbe90f7211 */ /* 0x080fe400008f140c */
[----:B------:R-:W-:Y:S02]  /*8270*/  LEA.HI.X R17, R237, R203, R10, 0x2, P3 ;  /* 0x000000cbed117211 */ /* 0x000fe400018f140a */
[----:B------:R-:W-:Y:S02]  /*8280*/  SHF.R.S32.HI R16, RZ, 0x1f, R239 ;  /* 0x0000001fff107819 */ /* 0x000fe400000114ef */
[----:B------:R-:W-:Y:S02]  /*8290*/  SHF.R.S32.HI R23, RZ, 0x1f, R240 ;  /* 0x0000001fff177819 */ /* 0x000fe400000114f0 */
[----:B------:R-:W-:Y:S02]  /*82a0*/  SHF.R.S32.HI R14, RZ, 0x1f, R241 ;  /* 0x0000001fff0e7819 */ /* 0x000fe400000114f1 */
[----:B------:R-:W-:-:S02]  /*82b0*/  LEA R9, P0, R239, R204, 0x2 ;  /* 0x000000ccef097211 */ /* 0x000fc400078010ff */
[-C--:B------:R-:W-:Y:S02]  /*82c0*/  LEA R11, P1, R240, R204.reuse, 0x2 ;  /* 0x000000ccf00b7211 */ /* 0x080fe400078210ff */
[-C--:B------:R-:W-:Y:S02]  /*82d0*/  LEA R10, P3, R241, R204.reuse, 0x2 ;  /* 0x000000ccf10a7211 */ /* 0x080fe400078610ff */
[-C--:B------:R-:W-:Y:S02]  /*82e0*/  LEA.HI.X R19, R238, R203.reuse, R19, 0x2, P4 ;  /* 0x000000cbee137211 */ /* 0x080fe400020f1413 */
[----:B------:R-:W-:Y:S02]  /*82f0*/  SHF.R.S32.HI R91, RZ, 0x1f, R242 ;  /* 0x0000001fff5b7819 */ /* 0x000fe400000114f2 */
[----:B------:R-:W-:Y:S02]  /*8300*/  LEA R12, P4, R242, R204, 0x2 ;  /* 0x000000ccf20c7211 */ /* 0x000fe400078810ff */
[----:B------:R-:W-:-:S02]  /*8310*/  LEA.HI.X R21, R239, R203, R16, 0x2, P0 ;  /* 0x000000cbef157211 */ /* 0x000fc400000f1410 */
[-C--:B------:R-:W-:Y:S02]  /*8320*/  LEA.HI.X R23, R240, R203.reuse, R23, 0x2, P1 ;  /* 0x000000cbf0177211 */ /* 0x080fe400008f1417 */
[----:B------:R-:W-:Y:S02]  /*8330*/  LEA.HI.X R89, R241, R203, R14, 0x2, P3 ;  /* 0x000000cbf1597211 */ /* 0x000fe400018f140e */
[----:B------:R-:W-:Y:S02]  /*8340*/  SHF.R.S32.HI R28, RZ, 0x1f, R243 ;  /* 0x0000001fff1c7819 */ /* 0x000fe400000114f3 */
[----:B------:R-:W-:Y:S02]  /*8350*/  SHF.R.S32.HI R26, RZ, 0x1f, R245 ;  /* 0x0000001fff1a7819 */ /* 0x000fe400000114f5 */
[-C--:B------:R-:W-:Y:S02]  /*8360*/  LEA R14, P0, R243, R204.reuse, 0x2 ;  /* 0x000000ccf30e7211 */ /* 0x080fe400078010ff */
[----:B------:R-:W-:-:S02]  /*8370*/  LEA R16, P1, R245, R204, 0x2 ;  /* 0x000000ccf5107211 */ /* 0x000fc400078210ff */
[-C--:B------:R-:W-:Y:S02]  /*8380*/  LEA.HI.X R91, R242, R203.reuse, R91, 0x2, P4 ;  /* 0x000000cbf25b7211 */ /* 0x080fe400020f145b */
[----:B------:R-:W-:Y:S02]  /*8390*/  SHF.R.S32.HI R97, RZ, 0x1f, R246 ;  /* 0x0000001fff617819 */ /* 0x000fe400000114f6 */
[-C--:B------:R-:W-:Y:S02]  /*83a0*/  LEA R18, P3, R246, R204.reuse, 0x2 ;  /* 0x000000ccf6127211 */ /* 0x080fe400078610ff */
[----:B------:R-:W-:Y:S02]  /*83b0*/  SHF.R.S32.HI R22, RZ, 0x1f, R247 ;  /* 0x0000001fff167819 */ /* 0x000fe400000114f7 */
[----:B------:R-:W-:Y:S02]  /*83c0*/  LEA R20, P4, R247, R204, 0x2 ;  /* 0x000000ccf7147211 */ /* 0x000fe400078810ff */
[----:B------:R-:W-:-:S02]  /*83d0*/  LEA.HI.X R93, R243, R203, R28, 0x2, P0 ;  /* 0x000000cbf35d7211 */ /* 0x000fc400000f141c */
[-C--:B------:R-:W-:Y:S02]  /*83e0*/  LEA.HI.X R95, R245, R203.reuse, R26, 0x2, P1 ;  /* 0x000000cbf55f7211 */ /* 0x080fe400008f141a */
[-C--:B------:R-:W-:Y:S02]  /*83f0*/  LEA.HI.X R97, R246, R203.reuse, R97, 0x2, P3 ;  /* 0x000000cbf6617211 */ /* 0x080fe400018f1461 */
[----:B------:R-:W-:Y:S02]  /*8400*/  SHF.R.S32.HI R28, RZ, 0x1f, R249 ;  /* 0x0000001fff1c7819 */ /* 0x000fe400000114f9 */
[----:B------:R-:W-:Y:S02]  /*8410*/  LEA R88, P1, R249, R204, 0x2 ;  /* 0x000000ccf9587211 */ /* 0x000fe400078210ff */
[----:B------:R-:W-:Y:S02]  /*8420*/  LEA.HI.X R99, R247, R203, R22, 0x2, P4 ;  /* 0x000000cbf7637211 */ /* 0x000fe400020f1416 */
[----:B------:R-:W-:-:S02]  /*8430*/  SHF.R.S32.HI R105, RZ, 0x1f, R250 ;  /* 0x0000001fff697819 */ /* 0x000fc400000114fa */
[CC--:B------:R-:W-:Y:S02]  /*8440*/  LEA R90, P3, R250.reuse, R204.reuse, 0x2 ;  /* 0x000000ccfa5a7211 */ /* 0x0c0fe400078610ff */
[----:B------:R-:W-:Y:S02]  /*8450*/  SHF.R.S32.HI R26, RZ, 0x1f, R251 ;  /* 0x0000001fff1a7819 */ /* 0x000fe400000114fb */
[----:B------:R-:W-:Y:S02]  /*8460*/  LEA R92, P4, R251, R204, 0x2 ;  /* 0x000000ccfb5c7211 */ /* 0x000fe400078810ff */
[-C--:B------:R-:W-:Y:S02]  /*8470*/  LEA.HI.X R103, R249, R203.reuse, R28, 0x2, P1 ;  /* 0x000000cbf9677211 */ /* 0x080fe400008f141c */
[----:B------:R-:W-:Y:S02]  /*8480*/  LEA.HI.X R105, R250, R203, R105, 0x2, P3 ;  /* 0x000000cbfa697211 */ /* 0x000fe400018f1469 */
[----:B---3--:R-:W-:-:S02]  /*8490*/  SHF.R.S32.HI R30, RZ, 0x1f, R167 ;  /* 0x0000001fff1e7819 */ /* 0x008fc400000114a7 */
[-C--:B------:R-:W-:Y:S02]  /*84a0*/  LEA R96, P1, R167, R204.reuse, 0x2 ;  /* 0x000000cca7607211 */ /* 0x080fe400078210ff */
[----:B------:R-:W-:Y:S02]  /*84b0*/  LEA.HI.X R107, R251, R203, R26, 0x2, P4 ;  /* 0x000000cbfb6b7211 */ /* 0x000fe400020f141a */
[----:B----4-:R-:W-:Y:S02]  /*84c0*/  SHF.R.S32.HI R28, RZ, 0x1f, R166 ;  /* 0x0000001fff1c7819 */ /* 0x010fe400000114a6 */
[-C--:B------:R-:W-:Y:S02]  /*84d0*/  LEA R98, P3, R166, R204.reuse, 0x2 ;  /* 0x000000cca6627211 */ /* 0x080fe400078610ff */
[----:B------:R-:W-:Y:S02]  /*84e0*/  SHF.R.S32.HI R26, RZ, 0x1f, R189 ;  /* 0x0000001fff1a7819 */ /* 0x000fe400000114bd */
[----:B------:R-:W-:-:S02]  /*84f0*/  LEA R100, P4, R189, R204, 0x2 ;  /* 0x000000ccbd647211 */ /* 0x000fc400078810ff */
[-C--:B------:R-:W-:Y:S02]  /*8500*/  LEA.HI.X R111, R167, R203.reuse, R30, 0x2, P1 ;  /* 0x000000cba76f7211 */ /* 0x080fe400008f141e */
[-C--:B------:R-:W-:Y:S01]  /*8510*/  LEA.HI.X R113, R166, R203.reuse, R28, 0x2, P3 ;  /* 0x000000cba6717211 */ /* 0x080fe200018f141c */
[----:B------:R-:W3:Y:S01]  /*8520*/  LDL.LU R167, [R1+0x30] ;  /* 0x0000300001a77983 */ /* 0x000ee20000300800 */
[----:B------:R-:W-:-:S03]  /*8530*/  LEA.HI.X R115, R189, R203, R26, 0x2, P4 ;  /* 0x000000cbbd737211 */ /* 0x000fc600020f141a */
[----:B------:R-:W4:Y:S04]  /*8540*/  LDL.LU R166, [R1+0x34] ;  /* 0x0000340001a67983 */ /* 0x000f280000300800 */
[----:B------:R-:W4:Y:S01]  /*8550*/  LDL.LU R189, [R1+0x38] ;  /* 0x0000380001bd7983 */ /* 0x000f220000300800 */
[----:B------:R-:W-:Y:S02]  /*8560*/  SHF.R.S32.HI R101, RZ, 0x1f, R248 ;  /* 0x0000001fff657819 */ /* 0x000fe400000114f8 */
[C---:B------:R-:W-:Y:S02]  /*8570*/  LEA R22, P0, R248.reuse, R204, 0x2 ;  /* 0x000000ccf8167211 */ /* 0x040fe400078010ff */
[----:B------:R-:W-:Y:S02]  /*8580*/  SHF.R.S32.HI R109, RZ, 0x1f, R252 ;  /* 0x0000001fff6d7819 */ /* 0x000fe400000114fc */
[----:B------:R-:W-:-:S02]  /*8590*/  LEA.HI.X R101, R248, R203, R101, 0x2, P0 ;  /* 0x000000cbf8657211 */ /* 0x000fc400000f1465 */
[CC--:B------:R-:W-:Y:S02]  /*85a0*/  LEA R94, P0, R252.reuse, R204.reuse, 0x2 ;  /* 0x000000ccfc5e7211 */ /* 0x0c0fe400078010ff */
[----:B------:R-:W-:Y:S02]  /*85b0*/  SHF.R.S32.HI R32, RZ, 0x1f, R173 ;  /* 0x0000001fff207819 */ /* 0x000fe400000114ad */
[----:B------:R-:W-:Y:S02]  /*85c0*/  LEA.HI.X R109, R252, R203, R109, 0x2, P0 ;  /* 0x000000cbfc6d7211 */ /* 0x000fe400000f146d */
[-C--:B------:R-:W-:Y:S02]  /*85d0*/  LEA R102, P0, R173, R204.reuse, 0x2 ;  /* 0x000000ccad667211 */ /* 0x080fe400078010ff */
[----:B------:R-:W-:Y:S02]  /*85e0*/  SHF.R.S32.HI R30, RZ, 0x1f, R184 ;  /* 0x0000001fff1e7819 */ /* 0x000fe400000114b8 */
[----:B------:R-:W-:-:S02]  /*85f0*/  LEA R104, P1, R184, R204, 0x2 ;  /* 0x000000ccb8687211 */ /* 0x000fc400078210ff */
[----:B------:R-:W-:Y:S02]  /*8600*/  SHF.R.S32.HI R28, RZ, 0x1f, R185 ;  /* 0x0000001fff1c7819 */ /* 0x000fe400000114b9 */
[-C--:B------:R-:W-:Y:S02]  /*8610*/  LEA R106, P3, R185, R204.reuse, 0x2 ;  /* 0x000000ccb96a7211 */ /* 0x080fe400078610ff */
[----:B------:R-:W-:Y:S02]  /*8620*/  SHF.R.S32.HI R26, RZ, 0x1f, R148 ;  /* 0x0000001fff1a7819 */ /* 0x000fe40000011494 */
[----:B------:R-:W-:Y:S02]  /*8630*/  LEA R108, P4, R148, R204, 0x2 ;  /* 0x000000cc946c7211 */ /* 0x000fe400078810ff */
[-C--:B------:R-:W-:Y:S02]  /*8640*/  LEA.HI.X R117, R173, R203.reuse, R32, 0x2, P0 ;  /* 0x000000cbad757211 */ /* 0x080fe400000f1420 */
[----:B------:R-:W-:Y:S01]  /*8650*/  LEA.HI.X R119, R184, R203, R30, 0x2, P1 ;  /* 0x000000cbb8777211 */ /* 0x000fe200008f141e */
[----:B------:R-:W4:Y:S01]  /*8660*/  LDL.LU R173, [R1+0x3c] ;  /* 0x00003c0001ad7983 */ /* 0x000f220000300800 */
[----:B------:R-:W-:-:S02]  /*8670*/  SHF.R.S32.HI R32, RZ, 0x1f, R188 ;  /* 0x0000001fff207819 */ /* 0x000fc400000114bc */
[-C--:B------:R-:W-:Y:S01]  /*8680*/  LEA R110, P0, R188, R204.reuse, 0x2 ;  /* 0x000000ccbc6e7211 */ /* 0x080fe200078010ff */
[----:B------:R-:W4:Y:S01]  /*8690*/  LDL.LU R184, [R1+0x40] ;  /* 0x0000400001b87983 */ /* 0x000f220000300800 */
[-C--:B------:R-:W-:Y:S02]  /*86a0*/  LEA.HI.X R121, R185, R203.reuse, R28, 0x2, P3 ;  /* 0x000000cbb9797211 */ /* 0x080fe400018f141c */
[----:B------:R-:W-:Y:S01]  /*86b0*/  SHF.R.S32.HI R30, RZ, 0x1f, R160 ;  /* 0x0000001fff1e7819 */ /* 0x000fe200000114a0 */
[----:B------:R-:W4:Y:S01]  /*86c0*/  LDL.LU R185, [R1+0x44] ;  /* 0x0000440001b97983 */ /* 0x000f220000300800 */
[-C--:B------:R-:W-:Y:S02]  /*86d0*/  LEA R112, P1, R160, R204.reuse, 0x2 ;  /* 0x000000cca0707211 */ /* 0x080fe400078210ff */
[----:B------:R-:W-:Y:S02]  /*86e0*/  LEA.HI.X R123, R148, R203, R26, 0x2, P4 ;  /* 0x000000cb947b7211 */ /* 0x000fe400020f141a */
[----:B------:R-:W-:Y:S01]  /*86f0*/  SHF.R.S32.HI R28, RZ, 0x1f, R161 ;  /* 0x0000001fff1c7819 */ /* 0x000fe200000114a1 */
[----:B------:R-:W4:Y:S01]  /*8700*/  LDL.LU R148, [R1+0x48] ;  /* 0x0000480001947983 */ /* 0x000f220000300800 */
[----:B------:R-:W-:-:S02]  /*8710*/  LEA R114, P3, R161, R204, 0x2 ;  /* 0x000000cca1727211 */ /* 0x000fc400078610ff */
[-C--:B------:R-:W-:Y:S02]  /*8720*/  LEA.HI.X R125, R188, R203.reuse, R32, 0x2, P0 ;  /* 0x000000cbbc7d7211 */ /* 0x080fe400000f1420 */
[-C--:B------:R-:W-:Y:S01]  /*8730*/  LEA.HI.X R127, R160, R203.reuse, R30, 0x2, P1 ;  /* 0x000000cba07f7211 */ /* 0x080fe200008f141e */
[----:B------:R-:W4:Y:S01]  /*8740*/  LDL.LU R188, [R1+0x4c] ;  /* 0x00004c0001bc7983 */ /* 0x000f220000300800 */
[----:B------:R-:W-:-:S03]  /*8750*/  LEA.HI.X R129, R161, R203, R28, 0x2, P3 ;  /* 0x000000cba1817211 */ /* 0x000fc600018f141c */
[----:B------:R-:W4:Y:S04]  /*8760*/  LDL.LU R160, [R1+0x50] ;  /* 0x0000500001a07983 */ /* 0x000f280000300800 */
[----:B------:R-:W4:Y:S01]  /*8770*/  LDL.LU R161, [R1+0x54] ;  /* 0x0000540001a17983 */ /* 0x000f220000300800 */
[----:B--2---:R-:W-:Y:S02]  /*8780*/  SHF.R.S32.HI R26, RZ, 0x1f, R244 ;  /* 0x0000001fff1a7819 */ /* 0x004fe400000114f4 */
[----:B------:R-:W-:-:S04]  /*8790*/  LEA R116, P4, R244, R204, 0x2 ;  /* 0x000000ccf4747211 */ /* 0x000fc800078810ff */
[----:B------:R-:W-:Y:S02]  /*87a0*/  LEA.HI.X R131, R244, R203, R26, 0x2, P4 ;  /* 0x000000cbf4837211 */ /* 0x000fe400020f141a */
[----:B------:R-:W2:Y:S01]  /*87b0*/  LDL.LU R244, [R1+0x58] ;  /* 0x0000580001f47983 */ /* 0x000ea20000300800 */
[----:B------:R-:W-:Y:S02]  /*87c0*/  SHF.R.S32.HI R32, RZ, 0x1f, R172 ;  /* 0x0000001fff207819 */ /* 0x000fe400000114ac */
[----:B------:R-:W-:-:S04]  /*87d0*/  LEA R118, P0, R172, R204, 0x2 ;  /* 0x000000ccac767211 */ /* 0x000fc800078010ff */
[----:B------:R-:W-:Y:S02]  /*87e0*/  LEA.HI.X R133, R172, R203, R32, 0x2, P0 ;  /* 0x000000cbac857211 */ /* 0x000fe400000f1420 */
[----:B------:R-:W2:Y:S01]  /*87f0*/  LDL.LU R172, [R1+0x5c] ;  /* 0x00005c0001ac7983 */ /* 0x000ea20000300800 */
[----:B---3--:R-:W-:Y:S02]  /*8800*/  SHF.R.S32.HI R30, RZ, 0x1f, R167 ;  /* 0x0000001fff1e7819 */ /* 0x008fe400000114a7 */
[-C--:B------:R-:W-:Y:S02]  /*8810*/  LEA R120, P1, R167, R204.reuse, 0x2 ;  /* 0x000000cca7787211 */ /* 0x080fe400078210ff */
[----:B----4-:R-:W-:Y:S02]  /*8820*/  SHF.R.S32.HI R28, RZ, 0x1f, R166 ;  /* 0x0000001fff1c7819 */ /* 0x010fe400000114a6 */
[----:B------:R-:W-:Y:S02]  /*8830*/  LEA R122, P3, R166, R204, 0x2 ;  /* 0x000000cca67a7211 */ /* 0x000fe400078610ff */
[----:B------:R-:W-:-:S02]  /*8840*/  SHF.R.S32.HI R26, RZ, 0x1f, R189 ;  /* 0x0000001fff1a7819 */ /* 0x000fc400000114bd */
[----:B------:R-:W-:Y:S02]  /*8850*/  LEA R124, P4, R189, R204, 0x2 ;  /* 0x000000ccbd7c7211 */ /* 0x000fe400078810ff */
[-C--:B------:R-:W-:Y:S02]  /*8860*/  LEA.HI.X R135, R167, R203.reuse, R30, 0x2, P1 ;  /* 0x000000cba7877211 */ /* 0x080fe400008f141e */
[-C--:B------:R-:W-:Y:S01]  /*8870*/  LEA.HI.X R137, R166, R203.reuse, R28, 0x2, P3 ;  /* 0x000000cba6897211 */ /* 0x080fe200018f141c */
[----:B------:R-:W3:Y:S01]  /*8880*/  LDL.LU R167, [R1+0x60] ;  /* 0x0000600001a77983 */ /* 0x000ee20000300800 */
[----:B------:R-:W-:-:S03]  /*8890*/  LEA.HI.X R139, R189, R203, R26, 0x2, P4 ;  /* 0x000000cbbd8b7211 */ /* 0x000fc600020f141a */
[----:B------:R-:W4:Y:S04]  /*88a0*/  LDL.LU R166, [R1+0x64] ;  /* 0x0000640001a67983 */ /* 0x000f280000300800 */
[----:B------:R-:W3:Y:S04]  /*88b0*/  LDL.LU R189, [R1+0x68] ;  /* 0x0000680001bd7983 */ /* 0x000ee80000300800 */
[----:B------:R-:W3:Y:S04]  /*88c0*/  LDL.LU R194, [R1+0x6c] ;  /* 0x00006c0001c27983 */ /* 0x000ee80000300800 */
[----:B------:R-:W3:Y:S04]  /*88d0*/  LDL.LU R195, [R1+0x70] ;  /* 0x0000700001c37983 */ /* 0x000ee80000300800 */
[----:B------:R-:W3:Y:S01]  /*88e0*/  LDL.LU R197, [R1+0x74] ;  /* 0x0000740001c57983 */ /* 0x000ee20000300800 */
[----:B------:R-:W-:-:S02]  /*88f0*/  SHF.R.S32.HI R30, RZ, 0x1f, R173 ;  /* 0x0000001fff1e7819 */ /* 0x000fc400000114ad */
[-C--:B------:R-:W-:Y:S02]  /*8900*/  LEA R126, P0, R173, R204.reuse, 0x2 ;  /* 0x000000ccad7e7211 */ /* 0x080fe400078010ff */
[----:B------:R-:W-:Y:S02]  /*8910*/  SHF.R.S32.HI R28, RZ, 0x1f, R184 ;  /* 0x0000001fff1c7819 */ /* 0x000fe400000114b8 */
[-C--:B------:R-:W-:Y:S02]  /*8920*/  LEA R128, P1, R184, R204.reuse, 0x2 ;  /* 0x000000ccb8807211 */ /* 0x080fe400078210ff */
[----:B------:R-:W-:Y:S02]  /*8930*/  SHF.R.S32.HI R144, RZ, 0x1f, R185 ;  /* 0x0000001fff907819 */ /* 0x000fe400000114b9 */
[----:B------:R-:W-:Y:S02]  /*8940*/  LEA R130, P3, R185, R204, 0x2 ;  /* 0x000000ccb9827211 */ /* 0x000fe400078610ff */
[----:B------:R-:W-:-:S02]  /*8950*/  SHF.R.S32.HI R26, RZ, 0x1f, R148 ;  /* 0x0000001fff1a7819 */ /* 0x000fc40000011494 */
[CC--:B------:R-:W-:Y:S02]  /*8960*/  LEA R132, P4, R148.reuse, R204.reuse, 0x2 ;  /* 0x000000cc94847211 */ /* 0x0c0fe400078810ff */
[-C--:B------:R-:W-:Y:S02]  /*8970*/  LEA.HI.X R141, R173, R203.reuse, R30, 0x2, P0 ;  /* 0x000000cbad8d7211 */ /* 0x080fe400000f141e */
[-C--:B------:R-:W-:Y:S01]  /*8980*/  LEA.HI.X R145, R148, R203.reuse, R26, 0x2, P4 ;  /* 0x000000cb94917211 */ /* 0x080fe200020f141a */
[----:B------:R-:W3:Y:S01]  /*8990*/  LDL.LU R173, [R1+0x78] ;  /* 0x0000780001ad7983 */ /* 0x000ee20000300800 */
[----:B------:R-:W-:Y:S02]  /*89a0*/  SHF.R.S32.HI R146, RZ, 0x1f, R188 ;  /* 0x0000001fff927819 */ /* 0x000fe400000114bc */
[----:B------:R-:W-:Y:S02]  /*89b0*/  LEA R134, P0, R188, R204, 0x2 ;  /* 0x000000ccbc867211 */ /* 0x000fe400078010ff */
[----:B------:R-:W-:-:S02]  /*89c0*/  LEA.HI.X R143, R184, R203, R28, 0x2, P1 ;  /* 0x000000cbb88f7211 */ /* 0x000fc400008f141c */
[-C--:B------:R-:W-:Y:S01]  /*89d0*/  LEA.HI.X R144, R185, R203.reuse, R144, 0x2, P3 ;  /* 0x000000cbb9907211 */ /* 0x080fe200018f1490 */
[----:B------:R-:W3:Y:S01]  /*89e0*/  LDL.LU R184, [R1+0x7c] ;  /* 0x00007c0001b87983 */ /* 0x000ee20000300800 */
[----:B------:R-:W-:-:S03]  /*89f0*/  LEA.HI.X R146, R188, R203, R146, 0x2, P0 ;  /* 0x000000cbbc927211 */ /* 0x000fc600000f1492 */
[----:B------:R-:W3:Y:S04]  /*8a00*/  LDL.LU R185, [R1+0x80] ;  /* 0x0000800001b97983 */ /* 0x000ee80000300800 */
[----:B------:R-:W3:Y:S01]  /*8a10*/  LDL.LU R188, [R1+0x84] ;  /* 0x0000840001bc7983 */ /* 0x000ee20000300800 */
[----:B--2---:R-:W-:Y:S02]  /*8a20*/  SHF.R.S32.HI R26, RZ, 0x1f, R244 ;  /* 0x0000001fff1a7819 */ /* 0x004fe400000114f4 */
[----:B------:R-:W-:-:S04]  /*8a30*/  LEA R140, P4, R244, R204, 0x2 ;  /* 0x000000ccf48c7211 */ /* 0x000fc800078810ff */
[-C--:B------:R-:W-:Y:S02]  /*8a40*/  LEA.HI.X R149, R244, R203.reuse, R26, 0x2, P4 ;  /* 0x000000cbf4957211 */ /* 0x080fe400020f141a */
[----:B------:R-:W2:Y:S01]  /*8a50*/  LDL.LU R244, [R1+0x88] ;  /* 0x0000880001f47983 */ /* 0x000ea20000300800 */
[----:B------:R-:W-:Y:S02]  /*8a60*/  SHF.R.S32.HI R148, RZ, 0x1f, R161 ;  /* 0x0000001fff947819 */ /* 0x000fe400000114a1 */
[C---:B------:R-:W-:Y:S01]  /*8a70*/  LEA R138, P3, R161.reuse, R204, 0x2 ;  /* 0x000000cca18a7211 */ /* 0x040fe200078610ff */
[----:B------:R-:W2:Y:S03]  /*8a80*/  LDL.LU R193, [R1+0x8c] ;  /* 0x00008c0001c17983 */ /* 0x000ea60000300800 */
[----:B------:R-:W-:Y:S01]  /*8a90*/  LEA.HI.X R148, R161, R203, R148, 0x2, P3 ;  /* 0x000000cba1947211 */ /* 0x000fe200018f1494 */
[----:B------:R-:W2:Y:S04]  /*8aa0*/  LDL.LU R196, [R1+0x90] ;  /* 0x0000900001c47983 */ /* 0x000ea80000300800 */
[----:B------:R-:W2:Y:S01]  /*8ab0*/  LDL.LU R192, [R1+0x94] ;  /* 0x0000940001c07983 */ /* 0x000ea20000300800 */
[----:B------:R-:W-:-:S02]  /*8ac0*/  SHF.R.S32.HI R150, RZ, 0x1f, R172 ;  /* 0x0000001fff967819 */ /* 0x000fc400000114ac */
[----:B------:R-:W-:-:S04]  /*8ad0*/  LEA R142, P0, R172, R204, 0x2 ;  /* 0x000000ccac8e7211 */ /* 0x000fc800078010ff */
[-C--:B------:R-:W-:Y:S02]  /*8ae0*/  LEA.HI.X R150, R172, R203.reuse, R150, 0x2, P0 ;  /* 0x000000cbac967211 */ /* 0x080fe400000f1496 */
[----:B----4-:R-:W-:Y:S02]  /*8af0*/  SHF.R.S32.HI R161, RZ, 0x1f, R166 ;  /* 0x0000001fffa17819 */ /* 0x010fe400000114a6 */
[CC--:B------:R-:W-:Y:S02]  /*8b00*/  LEA R162, P3, R166.reuse, R204.reuse, 0x2 ;  /* 0x000000cca6a27211 */ /* 0x0c0fe400078610ff */
[----:B---3--:R-:W-:Y:S02]  /*8b10*/  SHF.R.S32.HI R163, RZ, 0x1f, R189 ;  /* 0x0000001fffa37819 */ /* 0x008fe400000114bd */
[----:B------:R-:W-:Y:S02]  /*8b20*/  LEA R164, P4, R189, R204, 0x2 ;  /* 0x000000ccbda47211 */ /* 0x000fe400078810ff */
[----:B------:R-:W-:-:S02]  /*8b30*/  LEA.HI.X R161, R166, R203, R161, 0x2, P3 ;  /* 0x000000cba6a17211 */ /* 0x000fc400018f14a1 */
[----:B------:R-:W-:Y:S02]  /*8b40*/  LEA.HI.X R163, R189, R203, R163, 0x2, P4 ;  /* 0x000000cbbda37211 */ /* 0x000fe400020f14a3 */
[----:B------:R-:W3:Y:S01]  /*8b50*/  LDL.LU R189, [R1+0x98] ;  /* 0x0000980001bd7983 */ /* 0x000ee20000300800 */
[----:B------:R-:W-:-:S03]  /*8b60*/  SHF.R.S32.HI R169, RZ, 0x1f, R197 ;  /* 0x0000001fffa97819 */ /* 0x000fc600000114c5 */
[----:B------:R-:W4:Y:S01]  /*8b70*/  LDL.LU R199, [R1+0x9c] ;  /* 0x00009c0001c77983 */ /* 0x000f220000300800 */
[----:B------:R-:W-:-:S03]  /*8b80*/  LEA R170, P3, R197, R204, 0x2 ;  /* 0x000000ccc5aa7211 */ /* 0x000fc600078610ff */
[----:B------:R-:W4:Y:S01]  /*8b90*/  LDL.LU R200, [R1+0xa0] ;  /* 0x0000a00001c87983 */ /* 0x000f220000300800 */
[----:B------:R-:W-:-:S03]  /*8ba0*/  LEA.HI.X R169, R197, R203, R169, 0x2, P3 ;  /* 0x000000cbc5a97211 */ /* 0x000fc600018f14a9 */
[----:B------:R-:W4:Y:S04]  /*8bb0*/  LDL.LU R201, [R1+0xa4] ;  /* 0x0000a40001c97983 */ /* 0x000f280000300800 */
[----:B------:R-:W4:Y:S04]  /*8bc0*/  LDL.LU R197, [R1+0xa8] ;  /* 0x0000a80001c57983 */ /* 0x000f280000300800 */
[----:B------:R-:W4:Y:S04]  /*8bd0*/  LDL.LU R159, [R1+0xac] ;  /* 0x0000ac00019f7983 */ /* 0x000f280000300800 */
[----:B------:R-:W4:Y:S04]  /*8be0*/  LDL.LU R222, [R1+0xb0] ;  /* 0x0000b00001de7983 */ /* 0x000f280000300800 */
[----:B------:R-:W4:Y:S04]  /*8bf0*/  LDL.LU R220, [R1+0x13c] ;  /* 0x00013c0001dc7983 */ /* 0x000f280000300800 */
[----:B------:R-:W4:Y:S01]  /*8c00*/  LDL.LU R236, [R1+0x140] ;  /* 0x0001400001ec7983 */ /* 0x000f220000300800 */
[----:B------:R-:W-:-:S02]  /*8c10*/  SHF.R.S32.HI R171, RZ, 0x1f, R173 ;  /* 0x0000001fffab7819 */ /* 0x000fc400000114ad */
[----:B------:R-:W-:-:S04]  /*8c20*/  LEA R172, P4, R173, R204, 0x2 ;  /* 0x000000ccadac7211 */ /* 0x000fc800078810ff */
[----:B------:R-:W-:Y:S02]  /*8c30*/  LEA.HI.X R171, R173, R203, R171, 0x2, P4 ;  /* 0x000000cbadab7211 */ /* 0x000fe400020f14ab */
[----:B--2---:R-:W-:Y:S02]  /*8c40*/  SHF.R.S32.HI R179, RZ, 0x1f, R244 ;  /* 0x0000001fffb37819 */ /* 0x004fe400000114f4 */
[----:B------:R-:W-:-:S04]  /*8c50*/  LEA R180, P4, R244, R204, 0x2 ;  /* 0x000000ccf4b47211 */ /* 0x000fc800078810ff */
[-C--:B------:R-:W-:Y:S02]  /*8c60*/  LEA.HI.X R179, R244, R203.reuse, R179, 0x2, P4 ;  /* 0x000000cbf4b37211 */ /* 0x080fe400020f14b3 */
[----:B------:R-:W2:Y:S01]  /*8c70*/  LDL.LU R244, [R1+0x1c0] ;  /* 0x0001c00001f47983 */ /* 0x000ea20000300800 */
[----:B------:R-:W-:Y:S02]  /*8c80*/  SHF.R.S32.HI R28, RZ, 0x1f, R160 ;  /* 0x0000001fff1c7819 */ /* 0x000fe400000114a0 */
[CC--:B------:R-:W-:Y:S02]  /*8c90*/  LEA R136, P1, R160.reuse, R204.reuse, 0x2 ;  /* 0x000000cca0887211 */ /* 0x0c0fe400078210ff */
[----:B------:R-:W-:Y:S02]  /*8ca0*/  SHF.R.S32.HI R151, RZ, 0x1f, R167 ;  /* 0x0000001fff977819 */ /* 0x000fe400000114a7 */
[----:B------:R-:W-:Y:S02]  /*8cb0*/  LEA.HI.X R147, R160, R203, R28, 0x2, P1 ;  /* 0x000000cba0937211 */ /* 0x000fe400008f141c */
[----:B------:R-:W-:-:S02]  /*8cc0*/  LEA R160, P1, R167, R204, 0x2 ;  /* 0x000000cca7a07211 */ /* 0x000fc400078210ff */
[----:B------:R-:W-:Y:S02]  /*8cd0*/  SHF.R.S32.HI R165, RZ, 0x1f, R194 ;  /* 0x0000001fffa57819 */ /* 0x000fe400000114c2 */
[-C--:B------:R-:W-:Y:S02]  /*8ce0*/  LEA.HI.X R151, R167, R203.reuse, R151, 0x2, P1 ;  /* 0x000000cba7977211 */ /* 0x080fe400008f1497 */
[----:B------:R-:W-:Y:S02]  /*8cf0*/  SHF.R.S32.HI R167, RZ, 0x1f, R195 ;  /* 0x0000001fffa77819 */ /* 0x000fe400000114c3 */
[CC--:B------:R-:W-:Y:S02]  /*8d00*/  LEA R166, P0, R194.reuse, R204.reuse, 0x2 ;  /* 0x000000ccc2a67211 */ /* 0x0c0fe400078010ff */
[----:B------:R-:W-:Y:S02]  /*8d10*/  LEA R168, P1, R195, R204, 0x2 ;  /* 0x000000ccc3a87211 */ /* 0x000fe400078210ff */
[----:B------:R-:W-:-:S02]  /*8d20*/  LEA.HI.X R165, R194, R203, R165, 0x2, P0 ;  /* 0x000000cbc2a57211 */ /* 0x000fc400000f14a5 */
[----:B------:R-:W-:Y:S02]  /*8d30*/  LEA.HI.X R167, R195, R203, R167, 0x2, P1 ;  /* 0x000000cbc3a77211 */ /* 0x000fe400008f14a7 */
[----:B------:R-:W-:Y:S02]  /*8d40*/  SHF.R.S32.HI R173, RZ, 0x1f, R184 ;  /* 0x0000001fffad7819 */ /* 0x000fe400000114b8 */
[----:B------:R-:W-:Y:S02]  /*8d50*/  SHF.R.S32.HI R175, RZ, 0x1f, R185 ;  /* 0x0000001fffaf7819 */ /* 0x000fe400000114b9 */
[----:B------:R-:W-:Y:S02]  /*8d60*/  SHF.R.S32.HI R177, RZ, 0x1f, R188 ;  /* 0x0000001fffb17819 */ /* 0x000fe400000114bc */
[-C--:B------:R-:W-:Y:S02]  /*8d70*/  LEA R174, P0, R184, R204.reuse, 0x2 ;  /* 0x000000ccb8ae7211 */ /* 0x080fe400078010ff */
[----:B------:R-:W-:-:S02]  /*8d80*/  LEA R176, P1, R185, R204, 0x2 ;  /* 0x000000ccb9b07211 */ /* 0x000fc400078210ff */
[----:B------:R-:W-:Y:S02]  /*8d90*/  LEA R178, P3, R188, R204, 0x2 ;  /* 0x000000ccbcb27211 */ /* 0x000fe400078610ff */
[-C--:B------:R-:W-:Y:S02]  /*8da0*/  LEA.HI.X R173, R184, R203.reuse, R173, 0x2, P0 ;  /* 0x000000cbb8ad7211 */ /* 0x080fe400000f14ad */
[-C--:B------:R-:W-:Y:S02]  /*8db0*/  LEA.HI.X R175, R185, R203.reuse, R175, 0x2, P1 ;  /* 0x000000cbb9af7211 */ /* 0x080fe400008f14af */
[----:B------:R-:W-:Y:S02]  /*8dc0*/  LEA.HI.X R177, R188, R203, R177, 0x2, P3 ;  /* 0x000000cbbcb17211 */ /* 0x000fe400018f14b1 */
[----:B------:R-:W-:Y:S02]  /*8dd0*/  SHF.R.S32.HI R181, RZ, 0x1f, R193 ;  /* 0x0000001fffb57819 */ /* 0x000fe400000114c1 */
[----:B------:R-:W-:-:S02]  /*8de0*/  SHF.R.S32.HI R183, RZ, 0x1f, R196 ;  /* 0x0000001fffb77819 */ /* 0x000fc400000114c4 */
[----:B------:R-:W-:Y:S02]  /*8df0*/  SHF.R.S32.HI R185, RZ, 0x1f, R192 ;  /* 0x0000001fffb97819 */ /* 0x000fe400000114c0 */
[CC--:B------:R-:W-:Y:S02]  /*8e00*/  LEA R182, P0, R193.reuse, R204.reuse, 0x2 ;  /* 0x000000ccc1b67211 */ /* 0x0c0fe400078010ff */
[-C--:B------:R-:W-:Y:S02]  /*8e10*/  LEA R184, P1, R196, R204.reuse, 0x2 ;  /* 0x000000ccc4b87211 */ /* 0x080fe400078210ff */
[----:B------:R-:W-:Y:S02]  /*8e20*/  LEA R186, P3, R192, R204, 0x2 ;  /* 0x000000ccc0ba7211 */ /* 0x000fe400078610ff */
[-C--:B------:R-:W-:Y:S02]  /*8e30*/  LEA.HI.X R181, R193, R203.reuse, R181, 0x2, P0 ;  /* 0x000000cbc1b57211 */ /* 0x080fe400000f14b5 */
[----:B------:R-:W-:-:S02]  /*8e40*/  LEA.HI.X R183, R196, R203, R183, 0x2, P1 ;  /* 0x000000cbc4b77211 */ /* 0x000fc400008f14b7 */
[----:B------:R-:W-:Y:S02]  /*8e50*/  LEA.HI.X R185, R192, R203, R185, 0x2, P3 ;  /* 0x000000cbc0b97211 */ /* 0x000fe400018f14b9 */
[----:B------:R-:W-:Y:S02]  /*8e60*/  IADD3 R152, P5, R152, UR10, RZ ;  /* 0x0000000a98987c10 */ /* 0x000fe4000ffbe0ff */
[----:B------:R-:W-:Y:S02]  /*8e70*/  IADD3 R6, P6, R6, UR10, RZ ;  /* 0x0000000a06067c10 */ /* 0x000fe4000ffde0ff */
[----:B------:R-:W-:Y:S02]  /*8e80*/  IADD3.X R13, R13, UR11, RZ, P5, !PT ;  /* 0x0000000b0d0d7c10 */ /* 0x000fe4000affe4ff */
[----:B------:R-:W-:Y:S02]  /*8e90*/  IADD3.X R15, R15, UR11, RZ, P6, !PT ;  /* 0x0000000b0f0f7c10 */ /* 0x000fe4000b7fe4ff */
[----:B------:R-:W-:-:S02]  /*8ea0*/  IADD3 R9, P5, R9, UR10, RZ ;  /* 0x0000000a09097c10 */ /* 0x000fc4000ffbe0ff */
[----:B------:R-:W-:Y:S02]  /*8eb0*/  IADD3 R11, P6, R11, UR10, RZ ;  /* 0x0000000a0b0b7c10 */ /* 0x000fe4000ffde0ff */
[----:B------:R-:W-:Y:S02]  /*8ec0*/  IADD3.X R21, R21, UR11, RZ, P5, !PT ;  /* 0x0000000b15157c10 */ /* 0x000fe4000affe4ff */
[----:B------:R-:W-:Y:S02]  /*8ed0*/  IADD3.X R23, R23, UR11, RZ, P6, !PT ;  /* 0x0000000b17177c10 */ /* 0x000fe4000b7fe4ff */
[----:B------:R-:W-:Y:S02]  /*8ee0*/  IADD3 R14, P5, R14, UR10, RZ ;  /* 0x0000000a0e0e7c10 */ /* 0x000fe4000ffbe0ff */
[----:B------:R-:W-:Y:S02]  /*8ef0*/  IADD3 R16, P6, R16, UR10, RZ ;  /* 0x0000000a10107c10 */ /* 0x000fe4000ffde0ff */
[----:B---3--:R-:W-:-:S02]  /*8f00*/  SHF.R.S32.HI R187, RZ, 0x1f, R189 ;  /* 0x0000001fffbb7819 */ /* 0x008fc400000114bd */
[-C--:B------:R-:W-:Y:S02]  /*8f10*/  LEA R188, P4, R189, R204.reuse, 0x2 ;  /* 0x000000ccbdbc7211 */ /* 0x080fe400078810ff */
[----:B----4-:R-:W-:Y:S02]  /*8f20*/  LEA R190, P0, R199, R204, 0x2 ;  /* 0x000000ccc7be7211 */ /* 0x010fe400078010ff */
[----:B------:R-:W-:Y:S02]  /*8f30*/  LEA.HI.X R187, R189, R203, R187, 0x2, P4 ;  /* 0x000000cbbdbb7211 */ /* 0x000fe400020f14bb */
[----:B------:R-:W-:Y:S02]  /*8f40*/  SHF.R.S32.HI R189, RZ, 0x1f, R199 ;  /* 0x0000001fffbd7819 */ /* 0x000fe400000114c7 */
[----:B------:R-:W-:Y:S02]  /*8f50*/  SHF.R.S32.HI R191, RZ, 0x1f, R200 ;  /* 0x0000001fffbf7819 */ /* 0x000fe400000114c8 */
[----:B------:R-:W-:-:S02]  /*8f60*/  SHF.R.S32.HI R193, RZ, 0x1f, R201 ;  /* 0x0000001fffc17819 */ /* 0x000fc400000114c9 */
[CC--:B------:R-:W-:Y:S02]  /*8f70*/  LEA R192, P1, R200.reuse, R204.reuse, 0x2 ;  /* 0x000000ccc8c07211 */ /* 0x0c0fe400078210ff */
[----:B------:R-:W-:Y:S02]  /*8f80*/  SHF.R.S32.HI R195, RZ, 0x1f, R197 ;  /* 0x0000001fffc37819 */ /* 0x000fe400000114c5 */
[-C--:B------:R-:W-:Y:S02]  /*8f90*/  LEA R194, P3, R201, R204.reuse, 0x2 ;  /* 0x000000ccc9c27211 */ /* 0x080fe400078610ff */
[----:B------:R-:W-:Y:S02]  /*8fa0*/  LEA R196, P4, R197, R204, 0x2 ;  /* 0x000000ccc5c47211 */ /* 0x000fe400078810ff */
[-C--:B------:R-:W-:Y:S02]  /*8fb0*/  LEA.HI.X R189, R199, R203.reuse, R189, 0x2, P0 ;  /* 0x000000cbc7bd7211 */ /* 0x080fe400000f14bd */
        /* <DEDUP_REMOVED lines=9> */
[----:B------:R-:W-:Y:S02]  /*9050*/  SHF.R.S32.HI R25, RZ, 0x1f, R236 ;  /* 0x0000001fff197819 */ /* 0x000fe400000114ec */
[----:B------:R-:W-:Y:S02]  /*9060*/  LEA R204, P4, R236, R204, 0x2 ;  /* 0x000000cceccc7211 */ /* 0x000fe400078810ff */
[-C--:B------:R-:W-:Y:S02]  /*9070*/  LEA.HI.X R197, R159, R203.reuse, R197, 0x2, P0 ;  /* 0x000000cb9fc57211 */ /* 0x080fe400000f14c5 */
[----:B------:R-:W-:-:S02]  /*9080*/  LEA.HI.X R199, R222, R203, R199, 0x2, P1 ;  /* 0x000000cbdec77211 */ /* 0x000fc400008f14c7 */
[-C--:B------:R-:W-:Y:S02]  /*9090*/  LEA.HI.X R201, R220, R203.reuse, R201, 0x2, P3 ;  /* 0x000000cbdcc97211 */ /* 0x080fe400018f14c9 */
[----:B------:R-:W-:Y:S02]  /*90a0*/  LEA.HI.X R203, R236, R203, R25, 0x2, P4 ;  /* 0x000000cbeccb7211 */ /* 0x000fe400020f1419 */
[----:B------:R-:W-:Y:S02]  /*90b0*/  IADD3 R7, P3, R7, UR10, RZ ;  /* 0x0000000a07077c10 */ /* 0x000fe4000ff7e0ff */
[----:B------:R-:W-:Y:S02]  /*90c0*/  IADD3 R8, P4, R8, UR10, RZ ;  /* 0x0000000a08087c10 */ /* 0x000fe4000ff9e0ff */
[----:B------:R-:W-:Y:S02]  /*90d0*/  IADD3.X R17, R17, UR11, RZ, P3, !PT ;  /* 0x0000000b11117c10 */ /* 0x000fe40009ffe4ff */
[----:B------:R-:W-:-:S02]  /*90e0*/  IADD3.X R19, R19, UR11, RZ, P4, !PT ;  /* 0x0000000b13137c10 */ /* 0x000fc4000a7fe4ff */
[----:B------:R-:W-:Y:S02]  /*90f0*/  IADD3 R10, P3, R10, UR10, RZ ;  /* 0x0000000a0a0a7c10 */ /* 0x000fe4000ff7e0ff */
[----:B------:R-:W-:Y:S02]  /*9100*/  IADD3 R12, P4, R12, UR10, RZ ;  /* 0x0000000a0c0c7c10 */ /* 0x000fe4000ff9e0ff */
[----:B------:R-:W-:Y:S02]  /*9110*/  IADD3.X R89, R89, UR11, RZ, P3, !PT ;  /* 0x0000000b59597c10 */ /* 0x000fe40009ffe4ff */
[----:B------:R-:W-:Y:S02]  /*9120*/  IADD3.X R91, R91, UR11, RZ, P4, !PT ;  /* 0x0000000b5b5b7c10 */ /* 0x000fe4000a7fe4ff */
[----:B------:R-:W-:Y:S02]  /*9130*/  IADD3 R18, P3, R18, UR10, RZ ;  /* 0x0000000a12127c10 */ /* 0x000fe4000ff7e0ff */
[----:B------:R-:W-:-:S02]  /*9140*/  IADD3 R20, P4, R20, UR10, RZ ;  /* 0x0000000a14147c10 */ /* 0x000fc4000ff9e0ff */
[----:B------:R-:W-:Y:S02]  /*9150*/  IADD3.X R93, R93, UR11, RZ, P5, !PT ;  /* 0x0000000b5d5d7c10 */ /* 0x000fe4000affe4ff */
[----:B------:R-:W-:Y:S02]  /*9160*/  IADD3.X R95, R95, UR11, RZ, P6, !PT ;  /* 0x0000000b5f5f7c10 */ /* 0x000fe4000b7fe4ff */
[----:B------:R-:W-:Y:S02]  /*9170*/  IADD3.X R97, R97, UR11, RZ, P3, !PT ;  /* 0x0000000b61617c10 */ /* 0x000fe40009ffe4ff */
[----:B------:R-:W-:Y:S02]  /*9180*/  IADD3.X R99, R99, UR11, RZ, P4, !PT ;  /* 0x0000000b63637c10 */ /* 0x000fe4000a7fe4ff */
[----:B------:R-:W-:Y:S02]  /*9190*/  IADD3 R22, P5, R22, UR10, RZ ;  /* 0x0000000a16167c10 */ /* 0x000fe4000ffbe0ff */
[----:B------:R-:W-:-:S02]  /*91a0*/  IADD3 R88, P6, R88, UR10, RZ ;  /* 0x0000000a58587c10 */ /* 0x000fc4000ffde0ff */
[----:B------:R-:W-:Y:S02]  /*91b0*/  IADD3 R90, P3, R90, UR10, RZ ;  /* 0x0000000a5a5a7c10 */ /* 0x000fe4000ff7e0ff */
[----:B------:R-:W-:Y:S02]  /*91c0*/  IADD3 R92, P4, R92, UR10, RZ ;  /* 0x0000000a5c5c7c10 */ /* 0x000fe4000ff9e0ff */
[----:B------:R-:W-:Y:S02]  /*91d0*/  IADD3.X R101, R101, UR11, RZ, P5, !PT ;  /* 0x0000000b65657c10 */ /* 0x000fe4000affe4ff */
[----:B------:R-:W-:Y:S02]  /*91e0*/  IADD3.X R103, R103, UR11, RZ, P6, !PT ;  /* 0x0000000b67677c10 */ /* 0x000fe4000b7fe4ff */
[----:B------:R-:W-:Y:S02]  /*91f0*/  IADD3.X R105, R105, UR11, RZ, P3, !PT ;  /* 0x0000000b69697c10 */ /* 0x000fe40009ffe4ff */
[----:B------:R-:W-:-:S02]  /*9200*/  IADD3.X R107, R107, UR11, RZ, P4, !PT ;  /* 0x0000000b6b6b7c10 */ /* 0x000fc4000a7fe4ff */
[----:B------:R-:W-:Y:S02]  /*9210*/  IADD3 R94, P5, R94, UR10, RZ ;  /* 0x0000000a5e5e7c10 */ /* 0x000fe4000ffbe0ff */
[----:B------:R-:W-:Y:S02]  /*9220*/  IADD3 R96, P6, R96, UR10, RZ ;  /* 0x0000000a60607c10 */ /* 0x000fe4000ffde0ff */
[----:B------:R-:W-:Y:S02]  /*9230*/  IADD3 R98, P3, R98, UR10, RZ ;  /* 0x0000000a62627c10 */ /* 0x000fe4000ff7e0ff */
[----:B------:R-:W-:Y:S02]  /*9240*/  IADD3 R100, P4, R100, UR10, RZ ;  /* 0x0000000a64647c10 */ /* 0x000fe4000ff9e0ff */
[----:B------:R-:W-:Y:S02]  /*9250*/  IADD3.X R109, R109, UR11, RZ, P5, !PT ;  /* 0x0000000b6d6d7c10 */ /* 0x000fe4000affe4ff */
[----:B------:R-:W-:-:S02]  /*9260*/  IADD3.X R111, R111, UR11, RZ, P6, !PT ;  /* 0x0000000b6f6f7c10 */ /* 0x000fc4000b7fe4ff */
[----:B------:R-:W-:Y:S02]  /*9270*/  IADD3.X R113, R113, UR11, RZ, P3, !PT ;  /* 0x0000000b71717c10 */ /* 0x000fe40009ffe4ff */
[----:B------:R-:W-:Y:S02]  /*9280*/  IADD3.X R115, R115, UR11, RZ, P4, !PT ;  /* 0x0000000b73737c10 */ /* 0x000fe4000a7fe4ff */
[----:B------:R-:W-:Y:S02]  /*9290*/  IADD3 R102, P5, R102, UR10, RZ ;  /* 0x0000000a66667c10 */ /* 0x000fe4000ffbe0ff */
[----:B------:R-:W-:Y:S02]  /*92a0*/  IADD3 R104, P6, R104, UR10, RZ ;  /* 0x0000000a68687c10 */ /* 0x000fe4000ffde0ff */
        /* <DEDUP_REMOVED lines=18> */
[C---:B------:R-:W-:Y:S02]  /*93d0*/  LOP3.LUT R222, R0.reuse, 0x3e, RZ, 0xfc, !PT ;  /* 0x0000003e00de7812 */ /* 0x040fe400078efcff */
[----:B------:R-:W-:-:S02]  /*93e0*/  LOP3.LUT R236, R0, 0x3a, RZ, 0xfc, !PT ;  /* 0x0000003a00ec7812 */ /* 0x000fc400078efcff */
[----:B------:R-:W-:Y:S02]  /*93f0*/  IADD3.X R133, R133, UR11, RZ, P5, !PT ;  /* 0x0000000b85857c10 */ /* 0x000fe4000affe4ff */
[----:B------:R-:W-:Y:S02]  /*9400*/  IADD3.X R135, R135, UR11, RZ, P6, !PT ;  /* 0x0000000b87877c10 */ /* 0x000fe4000b7fe4ff */
[----:B------:R-:W-:Y:S02]  /*9410*/  IADD3.X R137, R137, UR11, RZ, P3, !PT ;  /* 0x0000000b89897c10 */ /* 0x000fe40009ffe4ff */
[----:B------:R-:W-:Y:S02]  /*9420*/  IADD3.X R139, R139, UR11, RZ, P4, !PT ;  /* 0x0000000b8b8b7c10 */ /* 0x000fe4000a7fe4ff */
[----:B------:R-:W-:Y:S02]  /*9430*/  LOP3.LUT R220, R0, 0x3c, RZ, 0xfc, !PT ;  /* 0x0000003c00dc7812 */ /* 0x000fe400078efcff */
[----:B------:R-:W-:-:S02]  /*9440*/  IADD3 R126, P5, R126, UR10, RZ ;  /* 0x0000000a7e7e7c10 */ /* 0x000fc4000ffbe0ff */
[----:B------:R-:W-:Y:S02]  /*9450*/  IADD3 R128, P6, R128, UR10, RZ ;  /* 0x0000000a80807c10 */ /* 0x000fe4000ffde0ff */
[----:B------:R-:W-:Y:S02]  /*9460*/  IADD3 R130, P3, R130, UR10, RZ ;  /* 0x0000000a82827c10 */ /* 0x000fe4000ff7e0ff */
[----:B------:R-:W-:Y:S01]  /*9470*/  IADD3 R132, P4, R132, UR10, RZ ;  /* 0x0000000a84847c10 */ /* 0x000fe2000ff9e0ff */
[-C--:B------:R-:W-:Y:S01]  /*9480*/  IMAD R157, R222, R234.reuse, RZ ;  /* 0x000000eade9d7224 */ /* 0x080fe200078e02ff */
[----:B------:R-:W-:Y:S01]  /*9490*/  IADD3.X R141, R141, UR11, RZ, P5, !PT ;  /* 0x0000000b8d8d7c10 */ /* 0x000fe2000affe4ff */
[-C--:B------:R-:W-:Y:S01]  /*94a0*/  IMAD R251, R236, R234.reuse, RZ ;  /* 0x000000eaecfb7224 */ /* 0x080fe200078e02ff */
[----:B------:R-:W-:Y:S01]  /*94b0*/  IADD3.X R143, R143, UR11, RZ, P6, !PT ;  /* 0x0000000b8f8f7c10 */ /* 0x000fe2000b7fe4ff */
[----:B------:R-:W-:Y:S01]  /*94c0*/  IMAD R252, R220, R234, RZ ;  /* 0x000000eadcfc7224 */ /* 0x000fe200078e02ff */
[----:B------:R-:W-:-:S02]  /*94d0*/  IADD3.X R144, R144, UR11, RZ, P3, !PT ;  /* 0x0000000b90907c10 */ /* 0x000fc40009ffe4ff */
[----:B------:R-:W-:Y:S02]  /*94e0*/  IADD3.X R145, R145, UR11, RZ, P4, !PT ;  /* 0x0000000b91917c10 */ /* 0x000fe4000a7fe4ff */
[C---:B------:R-:W-:Y:S02]  /*94f0*/  LOP3.LUT R222, R0.reuse, 0x36, RZ, 0xfc, !PT ;  /* 0x0000003600de7812 */ /* 0x040fe400078efcff */
[----:B------:R-:W-:Y:S02]  /*9500*/  LOP3.LUT R236, R0, 0x32, RZ, 0xfc, !PT ;  /* 0x0000003200ec7812 */ /* 0x000fe400078efcff */
[----:B------:R-:W-:Y:S02]  /*9510*/  IADD3 R134, P5, R134, UR10, RZ ;  /* 0x0000000a86867c10 */ /* 0x000fe4000ffbe0ff */
[----:B------:R-:W-:Y:S02]  /*9520*/  IADD3 R136, P6, R136, UR10, RZ ;  /* 0x0000000a88887c10 */ /* 0x000fe4000ffde0ff */
[----:B------:R-:W-:-:S02]  /*9530*/  IADD3 R138, P3, R138, UR10, RZ ;  /* 0x0000000a8a8a7c10 */ /* 0x000fc4000ff7e0ff */
[----:B------:R-:W-:Y:S02]  /*9540*/  IADD3 R140, P4, R140, UR10, RZ ;  /* 0x0000000a8c8c7c10 */ /* 0x000fe4000ff9e0ff */
[----:B------:R-:W-:Y:S01]  /*9550*/  LOP3.LUT R220, R0, 0x34, RZ, 0xfc, !PT ;  /* 0x0000003400dc7812 */ /* 0x000fe200078efcff */
[-C--:B------:R-:W-:Y:S01]  /*9560*/  IMAD R249, R222, R234.reuse, RZ ;  /* 0x000000eadef97224 */ /* 0x080fe200078e02ff */
[----:B------:R-:W-:Y:S01]  /*9570*/  IADD3.X R146, R146, UR11, RZ, P5, !PT ;  /* 0x0000000b92927c10 */ /* 0x000fe2000affe4ff */
[-C--:B------:R-:W-:Y:S01]  /*9580*/  IMAD R247, R236, R234.reuse, RZ ;  /* 0x000000eaecf77224 */ /* 0x080fe200078e02ff */
[----:B------:R-:W-:Y:S02]  /*9590*/  IADD3.X R147, R147, UR11, RZ, P6, !PT ;  /* 0x0000000b93937c10 */ /* 0x000fe4000b7fe4ff */
[----:B------:R-:W-:Y:S02]  /*95a0*/  IADD3.X R148, R148, UR11, RZ, P3, !PT ;  /* 0x0000000b94947c10 */ /* 0x000fe40009ffe4ff */
[----:B------:R-:W-:Y:S01]  /*95b0*/  IADD3.X R149, R149, UR11, RZ, P4, !PT ;  /* 0x0000000b95957c10 */ /* 0x000fe2000a7fe4ff */
[----:B------:R-:W-:Y:S01]  /*95c0*/  IMAD R248, R220, R234, RZ ;  /* 0x000000eadcf87224 */ /* 0x000fe200078e02ff */
[----:B--2---:R-:W-:-:S02]  /*95d0*/  LEA R156, P1, R4, R244, 0x3 ;  /* 0x000000f4049c7211 */ /* 0x004fc400078218ff */
[----:B------:R-:W-:Y:S02]  /*95e0*/  IADD3 R142, P5, R142, UR10, RZ ;  /* 0x0000000a8e8e7c10 */ /* 0x000fe4000ffbe0ff */
[----:B------:R-:W-:Y:S02]  /*95f0*/  IADD3 R160, P6, R160, UR10, RZ ;  /* 0x0000000aa0a07c10 */ /* 0x000fe4000ffde0ff */
[----:B------:R-:W-:Y:S02]  /*9600*/  IADD3 R162, P3, R162, UR10, RZ ;  /* 0x0000000aa2a27c10 */ /* 0x000fe4000ff7e0ff */
[----:B------:R-:W-:Y:S02]  /*9610*/  IADD3 R164, P4, R164, UR10, RZ ;  /* 0x0000000aa4a47c10 */ /* 0x000fe4000ff9e0ff */
[C---:B------:R-:W-:Y:S02]  /*9620*/  LOP3.LUT R244, R0.reuse, 0x38, RZ, 0xfc, !PT ;  /* 0x0000003800f47812 */ /* 0x040fe400078efcff */
[----:B------:R-:W-:-:S02]  /*9630*/  LOP3.LUT R222, R0, 0x2e, RZ, 0xfc, !PT ;  /* 0x0000002e00de7812 */ /* 0x000fc400078efcff */
[C---:B------:R-:W-:Y:S02]  /*9640*/  LOP3.LUT R236, R0.reuse, 0x28, RZ, 0xfc, !PT ;  /* 0x0000002800ec7812 */ /* 0x040fe400078efcff */
[----:B------:R-:W-:Y:S02]  /*9650*/  LOP3.LUT R220, R0, 0x2a, RZ, 0xfc, !PT ;  /* 0x0000002a00dc7812 */ /* 0x000fe400078efcff */
[----:B------:R-:W-:Y:S02]  /*9660*/  IADD3.X R150, R150, UR11, RZ, P5, !PT ;  /* 0x0000000b96967c10 */ /* 0x000fe4000affe4ff */
[----:B------:R-:W-:Y:S02]  /*9670*/  IADD3.X R151, R151, UR11, RZ, P6, !PT ;  /* 0x0000000b97977c10 */ /* 0x000fe4000b7fe4ff */
[----:B------:R-:W-:Y:S02]  /*9680*/  IADD3.X R161, R161, UR11, RZ, P3, !PT ;  /* 0x0000000ba1a17c10 */ /* 0x000fe40009ffe4ff */
[----:B------:R-:W-:Y:S01]  /*9690*/  IADD3.X R163, R163, UR11, RZ, P4, !PT ;  /* 0x0000000ba3a37c10 */ /* 0x000fe2000a7fe4ff */
[-C--:B------:R-:W-:Y:S01]  /*96a0*/  IMAD R250, R244, R234.reuse, RZ ;  /* 0x000000eaf4fa7224 */ /* 0x080fe200078e02ff */
[----:B------:R-:W-:Y:S01]  /*96b0*/  IADD3 R166, P5, R166, UR10, RZ ;  /* 0x0000000aa6a67c10 */ /* 0x000fe2000ffbe0ff */
[-C--:B------:R-:W-:Y:S01]  /*96c0*/  IMAD R245, R222, R234.reuse, RZ ;  /* 0x000000eadef57224 */ /* 0x080fe200078e02ff */
[----:B------:R-:W-:Y:S01]  /*96d0*/  IADD3 R168, P6, R168, UR10, RZ ;  /* 0x0000000aa8a87c10 */ /* 0x000fe2000ffde0ff */
[----:B------:R-:W-:Y:S01]  /*96e0*/  IMAD R242, R236, R234, RZ ;  /* 0x000000eaecf27224 */ /* 0x000fe200078e02ff */
[----:B------:R-:W-:-:S02]  /*96f0*/  IADD3 R170, P3, R170, UR10, RZ ;  /* 0x0000000aaaaa7c10 */ /* 0x000fc4000ff7e0ff */
[----:B------:R-:W-:Y:S01]  /*9700*/  IADD3 R172, P4, R172, UR10, RZ ;  /* 0x0000000aacac7c10 */ /* 0x000fe2000ff9e0ff */
[----:B------:R-:W-:Y:S01]  /*9710*/  IMAD R243, R220, R234, RZ ;  /* 0x000000eadcf37224 */ /* 0x000fe200078e02ff */
[C---:B------:R-:W-:Y:S02]  /*9720*/  LOP3.LUT R244, R0.reuse, 0x30, RZ, 0xfc, !PT ;  /* 0x0000003000f47812 */ /* 0x040fe400078efcff */
[C---:B------:R-:W-:Y:S02]  /*9730*/  LOP3.LUT R159, R0.reuse, 0x26, RZ, 0xfc, !PT ;  /* 0x00000026009f7812 */ /* 0x040fe400078efcff */
[C---:B------:R-:W-:Y:S02]  /*9740*/  LOP3.LUT R222, R0.reuse, 0x24, RZ, 0xfc, !PT ;  /* 0x0000002400de7812 */ /* 0x040fe400078efcff */
[C---:B------:R-:W-:Y:S02]  /*9750*/  LOP3.LUT R236, R0.reuse, 0x20, RZ, 0xfc, !PT ;  /* 0x0000002000ec7812 */ /* 0x040fe400078efcff */
[----:B------:R-:W-:-:S02]  /*9760*/  LOP3.LUT R220, R0, 0x22, RZ, 0xfc, !PT ;  /* 0x0000002200dc7812 */ /* 0x000fc400078efcff */
[----:B------:R-:W-:Y:S02]  /*9770*/  IADD3.X R165, R165, UR11, RZ, P5, !PT ;  /* 0x0000000ba5a57c10 */ /* 0x000fe4000affe4ff */
[----:B------:R-:W-:Y:S02]  /*9780*/  IADD3.X R167, R167, UR11, RZ, P6, !PT ;  /* 0x0000000ba7a77c10 */ /* 0x000fe4000b7fe4ff */
[----:B------:R-:W-:Y:S02]  /*9790*/  IADD3.X R169, R169, UR11, RZ, P3, !PT ;  /* 0x0000000ba9a97c10 */ /* 0x000fe40009ffe4ff */
[----:B------:R-:W-:Y:S02]  /*97a0*/  IADD3.X R171, R171, UR11, RZ, P4, !PT ;  /* 0x0000000babab7c10 */ /* 0x000fe4000a7fe4ff */
[----:B------:R-:W-:Y:S02]  /*97b0*/  IADD3 R174, P5, R174, UR10, RZ ;  /* 0x0000000aaeae7c10 */ /* 0x000fe4000ffbe0ff */
[----:B------:R-:W-:-:S02]  /*97c0*/  IADD3 R176, P6, R176, UR10, RZ ;  /* 0x0000000ab0b07c10 */ /* 0x000fc4000ffde0ff */
[----:B------:R-:W-:Y:S02]  /*97d0*/  IADD3 R178, P3, R178, UR10, RZ ;  /* 0x0000000ab2b27c10 */ /* 0x000fe4000ff7e0ff */
[----:B------:R-:W-:Y:S01]  /*97e0*/  IADD3 R180, P4, R180, UR10, RZ ;  /* 0x0000000ab4b47c10 */ /* 0x000fe2000ff9e0ff */
[-C--:B------:R-:W-:Y:S01]  /*97f0*/  IMAD R246, R244, R234.reuse, RZ ;  /* 0x000000eaf4f67224 */ /* 0x080fe200078e02ff */
[C---:B------:R-:W-:Y:S01]  /*9800*/  LOP3.LUT R244, R0.reuse, 0x2c, RZ, 0xfc, !PT ;  /* 0x0000002c00f47812 */ /* 0x040fe200078efcff */
[-C--:B------:R-:W-:Y:S01]  /*9810*/  IMAD R241, R159, R234.reuse, RZ ;  /* 0x000000ea9ff17224 */ /* 0x080fe200078e02ff */
[----:B------:R-:W-:Y:S01]  /*9820*/  LOP3.LUT R159, R0, 0x1e, RZ, 0xfc, !PT ;  /* 0x0000001e009f7812 */ /* 0x000fe200078efcff */
[-C--:B------:R-:W-:Y:S01]  /*9830*/  IMAD R240, R222, R234.reuse, RZ ;  /* 0x000000eadef07224 */ /* 0x080fe200078e02ff */
[----:B------:R-:W-:Y:S01]  /*9840*/  LOP3.LUT R222, R0, 0x1a, RZ, 0xfc, !PT ;  /* 0x0000001a00de7812 */ /* 0x000fe200078efcff */
[-C--:B------:R-:W-:Y:S01]  /*9850*/  IMAD R238, R236, R234.reuse, RZ ;  /* 0x000000eaecee7224 */ /* 0x080fe200078e02ff */
[----:B------:R-:W-:Y:S01]  /*9860*/  LOP3.LUT R236, R0, 0x1c, RZ, 0xfc, !PT ;  /* 0x0000001c00ec7812 */ /* 0x000fe200078efcff */
[----:B------:R-:W-:Y:S01]  /*9870*/  IMAD R239, R220, R234, RZ ;  /* 0x000000eadcef7224 */ /* 0x000fe200078e02ff */
        /* <DEDUP_REMOVED lines=10> */
[----:B------:R-:W-:Y:S01]  /*9920*/  IADD3.X R181, R181, UR11, RZ, P5, !PT ;  /* 0x0000000bb5b57c10 */ /* 0x000fe2000affe4ff */
[-C--:B------:R-:W-:Y:S01]  /*9930*/  IMAD R237, R159, R234.reuse, RZ ;  /* 0x000000ea9fed7224 */ /* 0x080fe200078e02ff */
[----:B------:R-:W-:Y:S01]  /*9940*/  IADD3.X R183, R183, UR11, RZ, P6, !PT ;  /* 0x0000000bb7b77c10 */ /* 0x000fe2000b7fe4ff */
[-C--:B------:R-:W-:Y:S01]  /*9950*/  IMAD R236, R236, R234.reuse, RZ ;  /* 0x000000eaecec7224 */ /* 0x080fe200078e02ff */
[----:B------:R-:W-:Y:S01]  /*9960*/  IADD3.X R185, R185, UR11, RZ, P3, !PT ;  /* 0x0000000bb9b97c10 */ /* 0x000fe20009ffe4ff */
[-C--:B------:R-:W-:Y:S01]  /*9970*/  IMAD R235, R222, R234.reuse, RZ ;  /* 0x000000eadeeb7224 */ /* 0x080fe200078e02ff */
[----:B------:R-:W-:Y:S01]  /*9980*/  IADD3.X R187, R187, UR11, RZ, P4, !PT ;  /* 0x0000000bbbbb7c10 */ /* 0x000fe2000a7fe4ff */
[----:B------:R-:W-:Y:S01]  /*9990*/  IMAD R234, R220, R234, RZ ;  /* 0x000000eadcea7224 */ /* 0x000fe200078e02ff */
[----:B------:R-:W-:-:S02]  /*99a0*/  SHF.R.S32.HI R220, RZ, 0x1f, R4 ;  /* 0x0000001fffdc7819 */ /* 0x000fc40000011404 */
[----:B------:R-:W-:Y:S02]  /*99b0*/  IADD3 R190, P5, R190, UR10, RZ ;  /* 0x0000000abebe7c10 */ /* 0x000fe4000ffbe0ff */
[----:B------:R-:W-:Y:S02]  /*99c0*/  IADD3 R192, P6, R192, UR10, RZ ;  /* 0x0000000ac0c07c10 */ /* 0x000fe4000ffde0ff */
[----:B------:R-:W-:Y:S02]  /*99d0*/  IADD3 R194, P3, R194, UR10, RZ ;  /* 0x0000000ac2c27c10 */ /* 0x000fe4000ff7e0ff */
[----:B------:R-:W-:Y:S02]  /*99e0*/  IADD3 R196, P4, R196, UR10, RZ ;  /* 0x0000000ac4c47c10 */ /* 0x000fe4000ff9e0ff */
[----:B------:R-:W-:Y:S02]  /*99f0*/  IADD3 R156, P0, R156, UR8, RZ ;  /* 0x000000089c9c7c10 */ /* 0x000fe4000ff1e0ff */
[----:B------:R-:W-:-:S02]  /*9a00*/  IADD3.X R189, R189, UR11, RZ, P5, !PT ;  /* 0x0000000bbdbd7c10 */ /* 0x000fc4000affe4ff */
[----:B------:R-:W-:Y:S02]  /*9a10*/  IADD3.X R191, R191, UR11, RZ, P6, !PT ;  /* 0x0000000bbfbf7c10 */ /* 0x000fe4000b7fe4ff */
[----:B------:R-:W-:Y:S02]  /*9a20*/  IADD3.X R193, R193, UR11, RZ, P3, !PT ;  /* 0x0000000bc1c17c10 */ /* 0x000fe40009ffe4ff */
[----:B------:R-:W-:Y:S02]  /*9a30*/  IADD3.X R195, R195, UR11, RZ, P4, !PT ;  /* 0x0000000bc3c37c10 */ /* 0x000fe4000a7fe4ff */
[----:B------:R-:W-:Y:S02]  /*9a40*/  LEA.HI.X R24, R4, R24, R220, 0x3, P1 ;  /* 0x0000001804187211 */ /* 0x000fe400008f1cdc */
[----:B------:R-:W-:Y:S02]  /*9a50*/  SHF.R.S32.HI R207, RZ, 0x6, R207 ;  /* 0x00000006ffcf7819 */ /* 0x000fe400000114cf */
[----:B------:R-:W-:-:S02]  /*9a60*/  IADD3 R198, P5, R198, UR10, RZ ;  /* 0x0000000ac6c67c10 */ /* 0x000fc4000ffbe0ff */
[----:B------:R-:W-:Y:S02]  /*9a70*/  IADD3 R200, P6, R200, UR10, RZ ;  /* 0x0000000ac8c87c10 */ /* 0x000fe4000ffde0ff */
[----:B------:R-:W-:Y:S02]  /*9a80*/  IADD3 R202, P3, R202, UR10, RZ ;  /* 0x0000000acaca7c10 */ /* 0x000fe4000ff7e0ff */
[----:B------:R-:W-:Y:S02]  /*9a90*/  IADD3 R204, P4, R204, UR10, RZ ;  /* 0x0000000acccc7c10 */ /* 0x000fe4000ff9e0ff */
[----:B------:R-:W-:Y:S02]  /*9aa0*/  SHF.R.S32.HI R229, RZ, 0x1f, R211 ;  /* 0x0000001fffe57819 */ /* 0x000fe400000114d3 */
[----:B------:R-:W-:Y:S02]  /*9ab0*/  SHF.R.S32.HI R230, RZ, 0x1f, R208 ;  /* 0x0000001fffe67819 */ /* 0x000fe400000114d0 */
[----:B------:R-:W-:-:S02]  /*9ac0*/  SHF.R.S32.HI R231, RZ, 0x1f, R209 ;  /* 0x0000001fffe77819 */ /* 0x000fc400000114d1 */
[----:B------:R-:W-:Y:S02]  /*9ad0*/  SHF.R.S32.HI R232, RZ, 0x1f, R210 ;  /* 0x0000001fffe87819 */ /* 0x000fe400000114d2 */
[----:B------:R-:W-:Y:S01]  /*9ae0*/  SHF.R.S32.HI R233, RZ, 0x1f, R212 ;  /* 0x0000001fffe97819 */ /* 0x000fe200000114d4 */
[----:B------:R1:W-:Y:S01]  /*9af0*/  STL [R1], R157 ;  /* 0x0000009d01007387 */ /* 0x0003e20000100800 */
[C---:B------:R-:W-:Y:S01]  /*9b00*/  SHF.L.U64.HI R153, R154.reuse, 0x2, R153 ;  /* 0x000000029a997819 */ /* 0x040fe20000010299 */
[----:B------:R-:W-:Y:S01]  /*9b10*/  IMAD.SHL.U32 R154, R154, 0x4, RZ ;  /* 0x000000049a9a7824 */ /* 0x000fe200078e00ff */
[----:B------:R-:W-:Y:S02]  /*9b20*/  IADD3.X R197, R197, UR11, RZ, P5, !PT ;  /* 0x0000000bc5c57c10 */ /* 0x000fe4000affe4ff */
[----:B------:R-:W-:Y:S02]  /*9b30*/  CS2R R26, SRZ ;  /* 0x00000000001a7805 */ /* 0x000fe4000001ff00 */
[----:B------:R-:W-:-:S02]  /*9b40*/  IADD3.X R199, R199, UR11, RZ, P6, !PT ;  /* 0x0000000bc7c77c10 */ /* 0x000fc4000b7fe4ff */
[----:B------:R-:W-:Y:S02]  /*9b50*/  CS2R R28, SRZ ;  /* 0x00000000001c7805 */ /* 0x000fe4000001ff00 */
[----:B------:R-:W-:Y:S02]  /*9b60*/  IADD3.X R201, R201, UR11, RZ, P3, !PT ;  /* 0x0000000bc9c97c10 */ /* 0x000fe40009ffe4ff */
[----:B------:R-:W-:Y:S02]  /*9b70*/  CS2R R30, SRZ ;  /* 0x00000000001e7805 */ /* 0x000fe4000001ff00 */
[----:B------:R-:W-:Y:S02]  /*9b80*/  IADD3.X R203, R203, UR11, RZ, P4, !PT ;  /* 0x0000000bcbcb7c10 */ /* 0x000fe4000a7fe4ff */
[----:B------:R-:W-:Y:S02]  /*9b90*/  CS2R R32, SRZ ;  /* 0x0000000000207805 */ /* 0x000fe4000001ff00 */
[----:B-1----:R-:W-:-:S02]  /*9ba0*/  IADD3.X R157, R24, UR9, RZ, P0, !PT ;  /* 0x00000009189d7c10 */ /* 0x002fc400087fe4ff */
        /* <DEDUP_REMOVED lines=16> */
[----:B------:R-:W-:Y:S02]  /*9cb0*/  SHF.L.U64.HI R220, R4, 0x2, R220 ;  /* 0x0000000204dc7819 */ /* 0x000fe400000102dc */
[----:B------:R-:W-:-:S02]  /*9cc0*/  CS2R R64, SRZ ;  /* 0x0000000000407805 */ /* 0x000fc4000001ff00 */
[----:B------:R-:W-:Y:S02]  /*9cd0*/  SHF.L.U64.HI R229, R211, 0x2, R229 ;  /* 0x00000002d3e57819 */ /* 0x000fe400000102e5 */
[----:B------:R-:W-:Y:S02]  /*9ce0*/  CS2R R66, SRZ ;  /* 0x0000000000427805 */ /* 0x000fe4000001ff00 */
[----:B------:R-:W-:Y:S02]  /*9cf0*/  SHF.L.U64.HI R230, R208, 0x2, R230 ;  /* 0x00000002d0e67819 */ /* 0x000fe400000102e6 */
[----:B------:R-:W-:Y:S02]  /*9d00*/  CS2R R68, SRZ ;  /* 0x0000000000447805 */ /* 0x000fe4000001ff00 */
[----:B------:R-:W-:Y:S02]  /*9d10*/  SHF.L.U64.HI R231, R209, 0x2, R231 ;  /* 0x00000002d1e77819 */ /* 0x000fe400000102e7 */
[----:B------:R-:W-:-:S02]  /*9d20*/  CS2R R70, SRZ ;  /* 0x0000000000467805 */ /* 0x000fc4000001ff00 */
[----:B------:R-:W-:Y:S02]  /*9d30*/  SHF.L.U64.HI R232, R210, 0x2, R232 ;  /* 0x00000002d2e87819 */ /* 0x000fe400000102e8 */
[----:B------:R-:W-:Y:S02]  /*9d40*/  CS2R R72, SRZ ;  /* 0x0000000000487805 */ /* 0x000fe4000001ff00 */
[----:B------:R-:W-:Y:S02]  /*9d50*/  SHF.L.U64.HI R233, R212, 0x2, R233 ;  /* 0x00000002d4e97819 */ /* 0x000fe400000102e9 */
[----:B------:R-:W-:Y:S02]  /*9d60*/  CS2R R74, SRZ ;  /* 0x00000000004a7805 */ /* 0x000fe4000001ff00 */
[----:B------:R-:W-:Y:S02]  /*9d70*/  CS2R R76, SRZ ;  /* 0x00000000004c7805 */ /* 0x000fe4000001ff00 */
[----:B------:R-:W-:-:S02]  /*9d80*/  CS2R R78, SRZ ;  /* 0x00000000004e7805 */ /* 0x000fc4000001ff00 */
[----:B------:R-:W-:Y:S02]  /*9d90*/  CS2R R80, SRZ ;  /* 0x0000000000507805 */ /* 0x000fe4000001ff00 */
[----:B------:R-:W-:Y:S02]  /*9da0*/  CS2R R82, SRZ ;  /* 0x0000000000527805 */ /* 0x000fe4000001ff00 */
[----:B------:R-:W-:Y:S02]  /*9db0*/  CS2R R84, SRZ ;  /* 0x0000000000547805 */ /* 0x000fe4000001ff00 */
[----:B------:R-:W-:Y:S01]  /*9dc0*/  CS2R R86, SRZ ;  /* 0x0000000000567805 */ /* 0x000fe2000001ff00 */
[----:B------:R-:W-:Y:S01]  /*9dd0*/  VIADD R158, R207, 0xfffffffe ;  /* 0xfffffffecf9e7836 */ /* 0x000fe20000000000 */
[----:B------:R-:W-:Y:S01]  /*9de0*/  UIADD3 UR12, UR12, -0x80, URZ ;  /* 0xffffff800c0c7890 */ /* 0x000fe2000fffe03f */
[----:B------:R-:W-:Y:S01]  /*9df0*/  UMOV UR13, 0x1 ;  /* 0x00000001000d7882 */ /* 0x000fe20000000000 */
[----:B------:R-:W-:Y:S01]  /*9e00*/  UMOV UR14, 0xffffffff ;  /* 0xffffffff000e7882 */ /* 0x000fe20000000000 */
[----:B------:R-:W-:-:S09]  /*9e10*/  UMOV UR4, URZ ;  /* 0x0000003f00047c82 */ /* 0x000fd20008000000 */
.L_x_1:
[----:B------:R-:W-:Y:S01]  /*9e20*/  UIADD3 UR14, UR14, 0x1, URZ ;  /* 0x000000010e0e7890 */ /* 0x000fe2000fffe03f */
[----:B------:R-:W-:-:S04]  /*9e30*/  DEPBAR.LE SB0, 0x2 ;  /* 0x000080800000791a */ /* 0x000fc80000000000 */
[----:B------:R-:W-:Y:S01]  /*9e40*/  BAR.SYNC.DEFER_BLOCKING 0x0 ;  /* 0x0000000000007b1d */ /* 0x000fe20000010000 */
[----:B------:R-:W-:Y:S01]  /*9e50*/  UISETP.GT.AND UP0, UPT, UR14, 0x2, UPT ;  /* 0x000000020e00788c */ /* 0x000fe2000bf04270 */
[----:B------:R-:W-:Y:S01]  /*9e60*/  VIADD R158, R207, 0xfffffffe ;  /* 0xfffffffecf9e7836 */ /* 0x000fe20000000000 */
[----:B------:R-:W-:Y:S01]  /*9e70*/  ISETP.GE.AND P1, PT, R0, UR12, PT ;  /* 0x0000000c00007c0c */ /* 0x000fe2000bf26270 */
[----:B------:R-:W-:Y:S02]  /*9e80*/  UIADD3 UR13, UR13, 0x1, URZ ;  /* 0x000000010d0d7890 */ /* 0x000fe4000fffe03f */
[----:B------:R-:W-:Y:S01]  /*9e90*/  USEL UR14, UR14, URZ, !UP0 ;  /* 0x0000003f0e0e7287 */ /* 0x000fe2000c000000 */
[----:B------:R-:W-:Y:S01]  /*9ea0*/  ISETP.LE.AND P0, PT, R158, UR4, PT ;  /* 0x000000049e007c0c */ /* 0x000fe2000bf03270 */
[----:B------:R-:W-:Y:S01]  /*9eb0*/  UMOV UR11, 0x40000040 ;  /* 0x40000040000b7882 */ /* 0x000fe20000000000 */
[----:B------:R-:W-:Y:S01]  /*9ec0*/  UMOV UR9, 0x40000040 ;  /* 0x4000004000097882 */ /* 0x000fe20000000000 */
[----:B------:R-:W-:Y:S01]  /*9ed0*/  ULEA UR5, UR14, UR7, 0xe ;  /* 0x000000070e057291 */ /* 0x000fe2000f8e703f */
[----:B------:R-:W-:Y:S01]  /*9ee0*/  SEL R158, RZ, 0x4, P1 ;  /* 0x00000004ff9e7807 */ /* 0x000fe20000800000 */
[----:B------:R-:W-:-:S02]  /*9ef0*/  ULEA UR6, UR14, UR7, 0xf ;  /* 0x000000070e067291 */ /* 0x000fc4000f8e783f */
[----:B------:R-:W-:Y:S01]  /*9f00*/  UIADD3 UR5, UR5, 0x18000, URZ ;  /* 0x0001800005057890 */ /* 0x000fe2000fffe03f */
[----:B------:R-:W-:Y:S01]  /*9f10*/  SEL R158, R158, RZ, !P0 ;  /* 0x000000ff9e9e7207 */ /* 0x000fe20004000000 */
[----:B------:R-:W-:Y:S02]  /*9f20*/  USHF.R.U32.HI UR6, URZ, 0x4, UR6 ;  /* 0x000000043f067899 */ /* 0x000fe40008011606 */
[----:B------:R-:W-:Y:S01]  /*9f30*/  USHF.R.U32.HI UR5, URZ, 0x4, UR5 ;  /* 0x000000043f057899 */ /* 0x000fe20008011605 */
[----:B------:R-:W-:Y:S01]  /*9f40*/  ISETP.NE.U32.AND P1, PT, R158, RZ, PT ;  /* 0x000000ff9e00720c */ /* 0x000fe20003f25070 */
[----:B------:R-:W-:Y:S01]  /*9f50*/  USGXT.U32 UR10, UR6, 0xe ;  /* 0x0000000e060a789a */ /* 0x000fe20008000000 */
[----:B------:R-:W-:Y:S01]  /*9f60*/  LEA R158, P3, R212, R156, 0x2 ;  /* 0x0000009cd49e7211 */ /* 0x000fe200078610ff */
[----:B------:R-:W-:Y:S01]  /*9f70*/  USGXT.U32 UR8, UR5, 0xe ;  /* 0x0000000e0508789a */ /* 0x000fe20008000000 */
[----:B------:R-:W-:Y:S02]  /*9f80*/  WARPGROUP.ARRIVE ;  /* 0x00000000000079c5 */ /* 0x000fe40000000000 */
[----:B------:R-:W-:Y:S01]  /*9f90*/  UMOV UR5, URZ ;  /* 0x0000003f00057c82 */ /* 0x000fe20008000000 */
[----:B------:R-:W-:Y:S01]  /*9fa0*/  UMOV UR6, URZ ;  /* 0x0000003f00067c82 */ /* 0x000fe20008000000 */
[----:B------:R-:W-:-:S04]  /*9fb0*/  IMAD.X R159, R157, 0x1, R233, P3 ;  /* 0x000000019d9f7824 */ /* 0x000fc800018e06e9 */
[----:B------:R-:W-:Y:S01]  /*9fc0*/  HGMMA.64x128x8.F32.TF32 R24, gdesc[UR8], R24 ;  /* 0x05e00000081879f0 */ /* 0x000fe20008702818 */
[----:B------:R-:W-:Y:S02]  /*9fd0*/  UIADD3 UR10, UP1, UR10, 0x2, URZ ;  /* 0x000000020a0a7890 */ /* 0x000fe4000ff3e03f */
[----:B------:R-:W-:Y:S02]  /*9fe0*/  UIADD3 UR8, UP0, UR8, 0x2, URZ ;  /* 0x0000000208087890 */ /* 0x000fe4000ff1e03f */
[----:B------:R-:W-:Y:S02]  /*9ff0*/  UIADD3.X UR11, UR6, 0x40000040, URZ, UP1, !UPT ;  /* 0x40000040060b7890 */ /* 0x000fe40008ffe43f */
[----:B------:R-:W-:Y:S02]  /*a000*/  UIADD3.X UR9, UR5, 0x40000040, URZ, UP0, !UPT ;  /* 0x4000004005097890 */ /* 0x000fe400087fe43f */
[----:B------:R-:W-:Y:S02]  /*a010*/  UIADD3.64 UR22, UR10, 0x2, URZ ;  /* 0x000000020a167897 */ /* 0x000fe4000fffe03f */
[----:B------:R-:W-:-:S02]  /*a020*/  UIADD3.64 UR20, UR8, 0x2, URZ ;  /* 0x0000000208147897 */ /* 0x000fc4000fffe03f */
[----:B------:R-:W-:-:S04]  /*a030*/  UISETP.GT.AND UP0, UPT, UR13, 0x2, UPT ;  /* 0x000000020d00788c */ /* 0x000fc8000bf04270 */
[----:B------:R-:W-:-:S04]  /*a040*/  USEL UR13, UR13, URZ, !UP0 ;  /* 0x0000003f0d0d7287 */ /* 0x000fc8000c000000 */
[----:B------:R-:W-:-:S06]  /*a050*/  ULEA UR5, UR13, UR7, 0xe ;  /* 0x000000070d057291 */ /* 0x000fcc000f8e703f */
[----:B------:R-:W-:Y:S01]  /*a060*/  VIADD R222, R2, UR5 ;  /* 0x0000000502de7c36 */ /* 0x000fe20008000000 */
[----:B------:R-:W-:-:S12]  /*a070*/  HGMMA.64x128x8.F32.TF32 R24, gdesc[UR8], R24 ;  /* 0x05e00000081879f0 */ /* 0x000fd80008702818 */
[----:B------:R-:W-:Y:S01]  /*a080*/  HGMMA.64x128x8.F32.TF32 R24, gdesc[UR20], R24 ;  /* 0x05e00000141879f0 */ /* 0x000fe20008702818 */
[----:B------:R-:W-:Y:S02]  /*a090*/  UIADD3.64 UR22, UR10, 0x4, URZ ;  /* 0x000000040a167897 */ /* 0x000fe4000fffe03f */
[----:B------:R-:W-:-:S09]  /*a0a0*/  UIADD3.64 UR20, UR8, 0x4, URZ ;  /* 0x0000000408147897 */ /* 0x000fd2000fffe03f */
        /* <DEDUP_REMOVED lines=8> */
[----:B------:R-:W-:Y:S02]  /*a130*/  UIADD3.64 UR20, UR8, 0x202, URZ ;  /* 0x0000020208147897 */ /* 0x000fe4000fffe03f */
[----:B------:R-:W-:Y:S02]  /*a140*/  UIADD3.64 UR10, UR10, 0x404, URZ ;  /* 0x000004040a0a7897 */ /* 0x000fe4000fffe03f */
[----:B------:R-:W-:-:S05]  /*a150*/  UIADD3.64 UR8, UR8, 0x204, URZ ;  /* 0x0000020408087897 */ /* 0x000fca000fffe03f */
[----:B------:R-:W-:-:S12]  /*a160*/  HGMMA.64x128x8.F32.TF32 R24, gdesc[UR20], R24 ;  /* 0x05e00000141879f0 */ /* 0x000fd80008702818 */
[----:B------:R-:W-:Y:S03]  /*a170*/  HGMMA.64x128x8.F32.TF32 R24, gdesc[UR8], R24, gsb0 ;  /* 0x05e00000081879f0 */ /* 0x000fe60008002818 */
[----:B------:R-:W-:Y:S02]  /*a180*/  WARPGROUP.DEPBAR.LE gsb0, 0x1 ;  /* 0x00008000000079c5 */ /* 0x000fe40000010100 */
[----:B------:R-:W-:Y:S06]  /*a190*/  BAR.SYNC.DEFER_BLOCKING 0x0 ;  /* 0x0000000000007b1d */ /* 0x000fec0000010000 */
[----:B------:R-:W-:Y:S01]  /*a1a0*/  @!PT LDS RZ, [RZ] ;  /* 0x00000000fffff984 */ /* 0x000fe20000000800 */
[----:B------:R-:W-:Y:S01]  /*a1b0*/  @!PT LDS RZ, [RZ] ;  /* 0x00000000fffff984 */ /* 0x000fe20000000800 */
[----:B------:R-:W-:Y:S01]  /*a1c0*/  @!PT LDS RZ, [RZ] ;  /* 0x00000000fffff984 */ /* 0x000fe20000000800 */
[----:B------:R1:W-:Y:S02]  /*a1d0*/  LDGSTS.E [R222+0x18000], desc[UR16][R158.64], P1 ;  /* 0x180000009ede7fae */ /* 0x0003e40008921850 */
[----:B-1----:R-:W-:-:S04]  /*a1e0*/  LOP3.LUT R159, R0, 0x2, RZ, 0xfc, !PT ;  /* 0x00000002009f7812 */ /* 0x002fc800078efcff */
[----:B------:R-:W-:-:S04]  /*a1f0*/  ISETP.GE.AND P1, PT, R159, UR12, PT ;  /* 0x0000000c9f007c0c */ /* 0x000fc8000bf26270 */
[----:B------:R-:W-:-:S04]  /*a200*/  SEL R158, RZ, 0x4, P1 ;  /* 0x00000004ff9e7807 */ /* 0x000fc80000800000 */
[----:B------:R-:W-:-:S04]  /*a210*/  SEL R158, R158, RZ, !P0 ;  /* 0x000000ff9e9e7207 */ /* 0x000fc80004000000 */
[----:B------:R-:W-:Y:S02]  /*a220*/  ISETP.NE.U32.AND P1, PT, R158, RZ, PT ;  /* 0x000000ff9e00720c */ /* 0x000fe40003f25070 */
[----:B------:R-:W-:-:S05]  /*a230*/  LEA R158, P3, R210, R156, 0x2 ;  /* 0x0000009cd29e7211 */ /* 0x000fca00078610ff */
[----:B------:R-:W-:-:S06]  /*a240*/  IMAD.X R159, R157, 0x1, R232, P3 ;  /* 0x000000019d9f7824 */ /* 0x000fcc00018e06e8 */
[----:B------:R1:W-:Y:S02]  /*a250*/  LDGSTS.E [R222+0x18008], desc[UR16][R158.64], P1 ;  /* 0x180080009ede7fae */ /* 0x0003e40008921850 */
[----:B-1----:R-:W-:-:S04]  /*a260*/  LOP3.LUT R159, R0, 0x20, RZ, 0xfc, !PT ;  /* 0x00000020009f7812 */ /* 0x002fc800078efcff */
[----:B------:R-:W-:-:S04]  /*a270*/  ISETP.GE.AND P1, PT, R159, UR12, PT ;  /* 0x0000000c9f007c0c */ /* 0x000fc8000bf26270 */
[----:B------:R-:W-:-:S04]  /*a280*/  SEL R158, RZ, 0x4, P1 ;  /* 0x00000004ff9e7807 */ /* 0x000fc80000800000 */
[----:B------:R-:W-:-:S04]  /*a290*/  SEL R158, R158, RZ, !P0 ;  /* 0x000000ff9e9e7207 */ /* 0x000fc80004000000 */
[----:B------:R-:W-:Y:S01]  /*a2a0*/  ISETP.NE.U32.AND P1, PT, R158, RZ, PT ;  /* 0x000000ff9e00720c */ /* 0x000fe20003f25070 */
[----:B------:R-:W-:-:S12]  /*a2b0*/  IMAD.WIDE R158, R238, 0x4, R156 ;  /* 0x00000004ee9e7825 */ /* 0x000fd800078e029c */
        /* <DEDUP_REMOVED lines=8> */
[----:B-1----:R-:W-:Y:S02]  /*a340*/  LOP3.LUT R159, R0, 0x4, RZ, 0xfc, !PT ;  /* 0x00000004009f7812 */ /* 0x002fe400078efcff */
[----:B------:R-:W-:Y:S02]  /*a350*/  LOP3.LUT R222, R2, 0x10, RZ, 0x3c, !PT ;  /* 0x0000001002de7812 */ /* 0x000fe400078e3cff */
[----:B------:R-:W-:-:S03]  /*a360*/  ISETP.GE.AND P1, PT, R159, UR12, PT ;  /* 0x0000000c9f007c0c */ /* 0x000fc6000bf26270 */
[----:B------:R-:W-:Y:S01]  /*a370*/  VIADD R222, R222, UR5 ;  /* 0x00000005dede7c36 */ /* 0x000fe20008000000 */
        /* <DEDUP_REMOVED lines=43> */
[----:B------:R-:W-:-:S05]  /*a630*/  IADD3 R158, P3, R219, R156, RZ ;  /* 0x0000009cdb9e7210 */ /* 0x000fca0007f7e0ff */
        /* <DEDUP_REMOVED lines=113> */
[----:B------:R-:W-:Y:S02]  /*ad50*/  ISETP.GE.AND P1, PT, R159, UR12, PT ;  /* 0x0000000c9f007c0c */ /* 0x000fe4000bf26270 */
[----:B------:R-:W-:Y:S02]  /*ad60*/  LOP3.LUT R159, R2, 0x60, RZ, 0x3c, !PT ;  /* 0x00000060029f7812 */ /* 0x000fe400078e3cff */
[----:B------:R-:W-:-:S03]  /*ad70*/  SEL R158, RZ, 0x4, P1 ;  /* 0x00000004ff9e7807 */ /* 0x000fc60000800000 */
[----:B------:R-:W-:Y:S01]  /*ad80*/  VIADD R222, R159, UR5 ;  /* 0x000000059fde7c36 */ /* 0x000fe20008000000 */
        /* <DEDUP_REMOVED lines=47> */
[----:B------:R1:W-:Y:S04]  /*b080*/  LDGSTS.E [R222+0x1a000], desc[UR16][R158.64], P1 ;  /* 0x1a0000009ede7fae */ /* 0x0003e80008921850 */
[----:B------:R-:W2:Y:S01]  /*b090*/  LDL R159, [R1] ;  /* 0x00000000019f7983 */ /* 0x000ea20000100800 */
[----:B-1----:R-:W-:-:S04]  /*b0a0*/  LOP3.LUT R158, R0, 0x3e, RZ, 0xfc, !PT ;  /* 0x0000003e009e7812 */ /* 0x002fc800078efcff */
[----:B------:R-:W-:-:S04]  /*b0b0*/  ISETP.GE.AND P1, PT, R158, UR12, PT ;  /* 0x0000000c9e007c0c */ /* 0x000fc8000bf26270 */
[----:B------:R-:W-:-:S04]  /*b0c0*/  SEL R158, RZ, 0x4, P1 ;  /* 0x00000004ff9e7807 */ /* 0x000fc80000800000 */
[----:B------:R-:W-:-:S04]  /*b0d0*/  SEL R158, R158, RZ, !P0 ;  /* 0x000000ff9e9e7207 */ /* 0x000fc80004000000 */
[----:B------:R-:W-:Y:S01]  /*b0e0*/  ISETP.NE.U32.AND P1, PT, R158, RZ, PT ;  /* 0x000000ff9e00720c */ /* 0x000fe20003f25070 */
[----:B------:R-:W-:Y:S01]  /*b0f0*/  ULEA UR5, UR13, UR7, 0xf ;  /* 0x000000070d057291 */ /* 0x000fe2000f8e783f */
[----:B--2---:R-:W-:-:S11]  /*b100*/  IMAD.WIDE R158, R159, 0x4, R156 ;  /* 0x000000049f9e7825 */ /* 0x004fd600078e029c */
[----:B------:R1:W-:Y:S04]  /*b110*/  LDGSTS.E [R222+0x1a008], desc[UR16][R158.64], P1 ;  /* 0x1a0080009ede7fae */ /* 0x0003e80008921850 */
[----:B------:R-:W0:Y:S01]  /*b120*/  LDGDEPBAR ;  /* 0x00000000000079af */ /* 0x000e220000000000 */
[----:B-1----:R-:W1:Y:S01]  /*b130*/  S2R R159, SR_TID.X ;  /* 0x00000000009f7919 */ /* 0x002e620000002100 */
[----:B------:R-:W-:Y:S01]  /*b140*/  VIADD R222, R205, UR5 ;  /* 0x00000005cdde7c36 */ /* 0x000fe20008000000 */
[----:B-1----:R-:W-:-:S04]  /*b150*/  LOP3.LUT R159, R159, 0x3f, RZ, 0xc0, !PT ;  /* 0x0000003f9f9f7812 */ /* 0x002fc800078ec0ff */
[----:B------:R-:W-:-:S04]  /*b160*/  ISETP.GE.AND P1, PT, R159, UR12, PT ;  /* 0x0000000c9f007c0c */ /* 0x000fc8000bf26270 */
[----:B------:R-:W-:-:S04]  /*b170*/  SEL R158, RZ, 0x4, P1 ;  /* 0x00000004ff9e7807 */ /* 0x000fc80000800000 */
[----:B------:R-:W-:-:S04]  /*b180*/  SEL R158, R158, RZ, !P0 ;  /* 0x000000ff9e9e7207 */ /* 0x000fc80004000000 */
[----:B------:R-:W-:Y:S02]  /*b190*/  ISETP.NE.U32.AND P0, PT, R158, RZ, PT ;  /* 0x000000ff9e00720c */ /* 0x000fe40003f05070 */
[----:B------:R-:W-:-:S05]  /*b1a0*/  IADD3 R158, P1, R3, R204, RZ ;  /* 0x000000cc039e7210 */ /* 0x000fca0007f3e0ff */
[----:B------:R-:W-:-:S06]  /*b1b0*/  IMAD.X R159, R203, 0x1, R5, P1 ;  /* 0x00000001cb9f7824 */ /* 0x000fcc00008e0605 */
[----:B------:R1:W-:Y:S02]  /*b1c0*/  LDGSTS.E [R222], desc[UR16][R158.64], P0 ;  /* 0x000000009ede7fae */ /* 0x0003e40008121850 */
[----:B-1----:R-:W-:-:S05]  /*b1d0*/  IADD3 R158, P1, R3, R196, RZ ;  /* 0x000000c4039e7210 */ /* 0x002fca0007f3e0ff */
[----:B------:R-:W-:-:S05]  /*b1e0*/  IMAD.X R159, R195, 0x1, R5, P1 ;  /* 0x00000001c39f7824 */ /* 0x000fca00008e0605 */
[----:B------:R1:W-:Y:S02]  /*b1f0*/  LDGSTS.E [R222+0x400], desc[UR16][R158.64], P0 ;  /* 0x004000009ede7fae */ /* 0x0003e40008121850 */
        /* <DEDUP_REMOVED lines=42> */
[----:B-1----:R-:W-:Y:S02]  /*b4a0*/  LOP3.LUT R222, R205, 0x20, RZ, 0x3c, !PT ;  /* 0x00000020cdde7812 */ /* 0x002fe400078e3cff */
[----:B------:R-:W-:-:S03]  /*b4b0*/  IADD3 R158, P1, R3, R202, RZ ;  /* 0x000000ca039e7210 */ /* 0x000fc60007f3e0ff */
[----:B------:R-:W-:Y:S02]  /*b4c0*/  VIADD R222, R222, UR5 ;  /* 0x00000005dede7c36 */ /* 0x000fe40008000000 */
        /* <DEDUP_REMOVED lines=143> */
[----:B------:R1:W-:Y:S01]  /*bdc0*/  LDGSTS.E [R222+0x3b00], desc[UR16][R158.64], P0 ;  /* 0x03b000009ede7fae */ /* 0x0003e20008121850 */
[----:B------:R-:W-:Y:S02]  /*bdd0*/  IADD3 R9, P5, R9, R154, RZ ;  /* 0x0000009a09097210 */ /* 0x000fe40007fbe0ff */
[----:B-1----:R-:W-:-:S05]  /*bde0*/  IADD3 R158, P1, R3, R152, RZ ;  /* 0x00000098039e7210 */ /* 0x002fca0007f3e0ff */
[----:B------:R-:W-:Y:S02]  /*bdf0*/  IMAD.X R159, R13, 0x1, R5, P1 ;  /* 0x000000010d9f7824 */ /* 0x000fe400008e0605 */
[----:B------:R-:W-:-:S03]  /*be00*/  IMAD.X R21, R21, 0x1, R153, P5 ;  /* 0x0000000115157824 */ /* 0x000fc600028e0699 */
[----:B------:R1:W-:Y:S01]  /*be10*/  LDGSTS.E [R222+0x3f00], desc[UR16][R158.64], P0 ;  /* 0x03f000009ede7fae */ /* 0x0003e20008121850 */
[----:B------:R-:W-:Y:S02]  /*be20*/  LEA R156, P0, R4, R156, 0x2 ;  /* 0x0000009c049c7211 */ /* 0x000fe400078010ff */
[-C--:B------:R-:W-:Y:S01]  /*be30*/  IADD3 R18, P5, R18, R154.reuse, RZ ;  /* 0x0000009a12127210 */ /* 0x080fe20007fbe0ff */
[----:B------:R-:W-:Y:S01]  /*be40*/  UIADD3 UR4, UR4, 0x1, URZ ;  /* 0x0000000104047890 */ /* 0x000fe2000fffe03f */
[-C--:B------:R-:W-:Y:S01]  /*be50*/  IADD3 R6, P1, R6, R154.reuse, RZ ;  /* 0x0000009a06067210 */ /* 0x080fe20007f3e0ff */
[----:B------:R-:W-:Y:S01]  /*be60*/  IMAD.X R157, R157, 0x1, R220, P0 ;  /* 0x000000019d9d7824 */ /* 0x000fe200000e06dc */
[-C--:B------:R-:W-:Y:S01]  /*be70*/  IADD3 R152, P0, R152, R154.reuse, RZ ;  /* 0x0000009a98987210 */ /* 0x080fe20007f1e0ff */
[----:B------:R-:W-:Y:S01]  /*be80*/  IMAD.X R97, R97, 0x1, R153, P5 ;  /* 0x0000000161617824 */ /* 0x000fe200028e0699 */
[-C--:B------:R-:W-:Y:S01]  /*be90*/  IADD3 R7, P3, R7, R154.reuse, RZ ;  /* 0x0000009a07077210 */ /* 0x080fe20007f7e0ff */
[----:B------:R-:W0:Y:S01]  /*bea0*/  LDGDEPBAR ;  /* 0x00000000000079af */ /* 0x000e220000000000 */
[----:B------:R-:W-:-:S02]  /*beb0*/  IADD3 R8, P4, R8, R154, RZ ;  /* 0x0000009a08087210 */ /* 0x000fc40007f9e0ff */
[-C--:B------:R-:W-:Y:S01]  /*bec0*/  IADD3 R94, P5, R94, R154.reuse, RZ ;  /* 0x0000009a5e5e7210 */ /* 0x080fe20007fbe0ff */
[--C-:B------:R-:W-:Y:S01]  /*bed0*/  IMAD.X R13, R13, 0x1, R153.reuse, P0 ;  /* 0x000000010d0d7824 */ /* 0x100fe200000e0699 */
[-C--:B------:R-:W-:Y:S01]  /*bee0*/  IADD3 R11, P6, R11, R154.reuse, RZ ;  /* 0x0000009a0b0b7210 */ /* 0x080fe20007fde0ff */
[--C-:B------:R-:W-:Y:S01]  /*bef0*/  IMAD.X R15, R15, 0x1, R153.reuse, P1 ;  /* 0x000000010f0f7824 */ /* 0x100fe200008e0699 */
[-C--:B------:R-:W-:Y:S01]  /*bf00*/  IADD3 R10, P0, R10, R154.reuse, RZ ;  /* 0x0000009a0a0a7210 */ /* 0x080fe20007f1e0ff */
[--C-:B------:R-:W-:Y:S01]  /*bf10*/  IMAD.X R17, R17, 0x1, R153.reuse, P3 ;  /* 0x0000000111117824 */ /* 0x100fe200018e0699 */
[-C--:B------:R-:W-:Y:S01]  /*bf20*/  IADD3 R12, P1, R12, R154.reuse, RZ ;  /* 0x0000009a0c0c7210 */ /* 0x080fe20007f3e0ff */
[--C-:B------:R-:W-:Y:S01]  /*bf30*/  IMAD.X R19, R19, 0x1, R153.reuse, P4 ;  /* 0x0000000113137824 */ /* 0x100fe200020e0699 */
[-C--:B------:R-:W-:Y:S01]  /*bf40*/  IADD3 R14, P3, R14, R154.reuse, RZ ;  /* 0x0000009a0e0e7210 */ /* 0x080fe20007f7e0ff */
[----:B------:R-:W-:Y:S01]  /*bf50*/  IMAD.X R109, R109, 0x1, R153, P5 ;  /* 0x000000016d6d7824 */ /* 0x000fe200028e0699 */
        /* <DEDUP_REMOVED lines=85> */
[----:B------:R-:W-:Y:S01]  /*c4b0*/  ISETP.NE.U32.AND P5, PT, R207, UR4, PT ;  /* 0x00000004cf007c0c */ /* 0x000fe2000bfa5070 */
        /* <DEDUP_REMOVED lines=19> */
[----:B------:R-:W-:Y:S01]  /*c5f0*/  IADD3 R204, P4, R204, R154, RZ ;  /* 0x0000009acccc7210 */ /* 0x000fe20007f9e0ff */
[----:B------:R-:W-:Y:S01]  /*c600*/  UIADD3 UR12, UR12, -0x40, URZ ;  /* 0xffffffc00c0c7890 */ /* 0x000fe2000fffe03f */
[----:B------:R-:W-:-:S02]  /*c610*/  IMAD.X R195, R195, 0x1, R153, P6 ;  /* 0x00000001c3c37824 */ /* 0x000fc400030e0699 */
[--C-:B------:R-:W-:Y:S02]  /*c620*/  IMAD.X R197, R197, 0x1, R153.reuse, P0 ;  /* 0x00000001c5c57824 */ /* 0x100fe400000e0699 */
[--C-:B------:R-:W-:Y:S02]  /*c630*/  IMAD.X R199, R199, 0x1, R153.reuse, P1 ;  /* 0x00000001c7c77824 */ /* 0x100fe400008e0699 */
[--C-:B------:R-:W-:Y:S02]  /*c640*/  IMAD.X R201, R201, 0x1, R153.reuse, P3 ;  /* 0x00000001c9c97824 */ /* 0x100fe400018e0699 */
[----:B------:R-:W-:Y:S01]  /*c650*/  IMAD.X R203, R203, 0x1, R153, P4 ;  /* 0x00000001cbcb7824 */ /* 0x000fe200020e0699 */
[----:B-1----:R-:W-:Y:S06]  /*c660*/  @P5 BRA `(.L_x_1) ;  /* 0xffffffd400ec5947 */ /* 0x002fec000383ffff */
.L_x_0:
[----:B------:R-:W1:Y:S01]  /*c670*/  S2R R222, SR_TID.X ;  /* 0x0000000000de7919 */ /* 0x000e620000002100 */
[----:B------:R-:W2:Y:S01]  /*c680*/  S2R R207, SR_TID.X ;  /* 0x0000000000cf7919 */ /* 0x000ea20000002100 */
[----:B------:R-:W3:Y:S01]  /*c690*/  S2R R158, SR_TID.X ;  /* 0x00000000009e7919 */ /* 0x000ee20000002100 */
[----:B------:R-:W-:Y:S02]  /*c6a0*/  WARPGROUP.DEPBAR.LE gsb0, 0x0 ;  /* 0x00008000000079c5 */ /* 0x000fe40000010000 */
[----:B------:R-:W-:-:S04]  /*c6b0*/  DEPBAR.LE SB0, 0x0 ;  /* 0x000080000000791a */ /* 0x000fc80000000000 */
[----:B------:R-:W4:Y:S01]  /*c6c0*/  LDL.LU R159, [R1+0x170] ;  /* 0x00017000019f7983 */ /* 0x000f220000300800 */
[----:B------:R-:W-:-:S03]  /*c6d0*/  ULDC UR4, c[0x0][0x244] ;  /* 0x0000910000047ab9 */ /* 0x000fc60000000800 */
[----:B------:R-:W4:Y:S04]  /*c6e0*/  LDL.LU R90, [R1+0x138] ;  /* 0x00013800015a7983 */ /* 0x000f280000300800 */
[----:B------:R-:W4:Y:S04]  /*c6f0*/  LDL.LU R89, [R1+0x134] ;  /* 0x0001340001597983 */ /* 0x000f280000300800 */
[----:B------:R-:W4:Y:S04]  /*c700*/  LDL.LU R91, [R1+0x130] ;  /* 0x00013000015b7983 */ /* 0x000f280000300800 */
[----:B------:R-:W4:Y:S01]  /*c710*/  LDL.LU R94, [R1+0x12c] ;  /* 0x00012c00015e7983 */ /* 0x000f220000300800 */
[----:B-1----:R-:W-:-:S03]  /*c720*/  IMAD.SHL.U32 R222, R222, 0x8, RZ ;  /* 0x00000008dede7824 */ /* 0x002fc600078e00ff */
[----:B------:R-:W4:Y:S01]  /*c730*/  LDL.LU R93, [R1+0x128] ;  /* 0x00012800015d7983 */ /* 0x000f220000300800 */
[----:B--2---:R-:W-:Y:S01]  /*c740*/  IMAD.SHL.U32 R207, R207, 0x80, RZ ;  /* 0x00000080cfcf7824 */ /* 0x004fe200078e00ff */
[----:B------:R-:W-:Y:S01]  /*c750*/  LOP3.LUT R222, R222, 0x380, RZ, 0xc0, !PT ;  /* 0x00000380dede7812 */ /* 0x000fe200078ec0ff */
[----:B---3--:R-:W-:-:S03]  /*c760*/  IMAD.SHL.U32 R158, R158, 0x10, RZ ;  /* 0x000000109e9e7824 */ /* 0x008fc600078e00ff */
[----:B------:R-:W-:Y:S02]  /*c770*/  LOP3.LUT R207, R207, 0x400, RZ, 0xc0, !PT ;  /* 0x00000400cfcf7812 */ /* 0x000fe400078ec0ff */
[----:B------:R-:W-:Y:S02]  /*c780*/  LOP3.LUT R3, R158, 0x70, RZ, 0xc0, !PT ;  /* 0x000000709e037812 */ /* 0x000fe400078ec0ff */
[----:B------:R-:W-:Y:S02]  /*c790*/  IADD3 R2, R222, UR7, R207 ;  /* 0x00000007de027c10 */ /* 0x000fe4000fffe0cf */
[----:B------:R-:W-:Y:S01]  /*c7a0*/  LOP3.LUT R0, R158, 0x7f0, RZ, 0xc0, !PT ;  /* 0x000007f09e007812 */ /* 0x000fe200078ec0ff */
[----:B------:R-:W-:Y:S02]  /*c7b0*/  BAR.SYNC.DEFER_BLOCKING 0x0 ;  /* 0x0000000000007b1d */ /* 0x000fe40000010000 */
[----:B------:R-:W-:-:S06]  /*c7c0*/  IMAD.IADD R88, R3, 0x1, R2 ;  /* 0x0000000103587824 */ /* 0x000fcc00078e0202 */
[----:B------:R-:W1:Y:S01]  /*c7d0*/  LDC R3, c[0x0][0x248] ;  /* 0x00009200ff037b82 */ /* 0x000e620000000800 */
[----:B------:R-:W-:Y:S07]  /*c7e0*/  STSM.16.M88.4 [R88], R24 ;  /* 0x0000001858007844 */ /* 0x000fee0000000200 */
[----:B------:R-:W-:Y:S06]  /*c7f0*/  BAR.SYNC.DEFER_BLOCKING 0x0 ;  /* 0x0000000000007b1d */ /* 0x000fec0000010000 */
[----:B------:R-:W2:Y:S02]  /*c800*/  LDS.128 R4, [R0+UR7] ;  /* 0x0000000700047984 */ /* 0x000ea40008000c00 */
[----:B------:R-:W-:Y:S06]  /*c810*/  BAR.SYNC.DEFER_BLOCKING 0x0 ;  /* 0x0000000000007b1d */ /* 0x000fec0000010000 */
[----:B------:R-:W-:Y:S02]  /*c820*/  STSM.16.M88.4 [R88], R28 ;  /* 0x0000001c58007844 */ /* 0x000fe40000000200 */
[----:B------:R-:W-:Y:S06]  /*c830*/  BAR.SYNC.DEFER_BLOCKING 0x0 ;  /* 0x0000000000007b1d */ /* 0x000fec0000010000 */
[----:B------:R-:W3:Y:S02]  /*c840*/  LDS.128 R8, [R0+UR7] ;  /* 0x0000000700087984 */ /* 0x000ee40008000c00 */
        /* <DEDUP_REMOVED lines=10> */
[----:B------:R-:W-:Y:S01]  /*c8f0*/  BAR.SYNC.DEFER_BLOCKING 0x0 ;  /* 0x0000000000007b1d */ /* 0x000fe20000010000 */
[----:B-----5:R-:W-:-:S02]  /*c900*/  ISETP.LT.AND P3, PT, R206, R155, !P2 ;  /* 0x0000009bce00720c */ /* 0x020fc40005761270 */
[----:B----4-:R-:W-:-:S03]  /*c910*/  ISETP.LT.AND P1, PT, R159, R155, !P2 ;  /* 0x0000009b9f00720c */ /* 0x010fc60005721270 */
[----:B------:R-:W4:Y:S02]  /*c920*/  LDS.128 R20, [R0+UR7] ;  /* 0x0000000700147984 */ /* 0x000f240008000c00 */
[----:B------:R-:W-:Y:S06]  /*c930*/  BAR.SYNC.DEFER_BLOCKING 0x0 ;  /* 0x0000000000007b1d */ /* 0x000fec0000010000 */
[----:B------:R-:W-:Y:S02]  /*c940*/  STSM.16.M88.4 [R88], R44 ;  /* 0x0000002c58007844 */ /* 0x000fe40000000200 */
[----:B------:R-:W-:Y:S06]  /*c950*/  BAR.SYNC.DEFER_BLOCKING 0x0 ;  /* 0x0000000000007b1d */ /* 0x000fec0000010000 */
        /* <DEDUP_REMOVED lines=14> */
[----:B------:R1:W-:Y:S02]  /*ca40*/  STSM.16.M88.4 [R88], R60 ;  /* 0x0000003c58007844 */ /* 0x0003e40000000200 */
[----:B------:R-:W-:Y:S06]  /*ca50*/  BAR.SYNC.DEFER_BLOCKING 0x0 ;  /* 0x0000000000007b1d */ /* 0x000fec0000010000 */
[----:B------:R-:W4:Y:S02]  /*ca60*/  LDS.128 R40, [R0+UR7] ;  /* 0x0000000700287984 */ /* 0x000f240008000c00 */
[----:B------:R-:W-:Y:S01]  /*ca70*/  BAR.SYNC.DEFER_BLOCKING 0x0 ;  /* 0x0000000000007b1d */ /* 0x000fe20000010000 */
[----:B-1----:R-:W-:Y:S01]  /*ca80*/  IMAD R60, R90, UR4, RZ ;  /* 0x000000045a3c7c24 */ /* 0x002fe2000f8e02ff */
[----:B------:R-:W-:Y:S01]  /*ca90*/  ISETP.LT.AND P0, PT, R89, R155, !P2 ;  /* 0x0000009b5900720c */ /* 0x000fe20005701270 */
[----:B------:R-:W-:-:S03]  /*caa0*/  IMAD R61, R206, R3, RZ ;  /* 0x00000003ce3d7224 */ /* 0x000fc600078e02ff */
[----:B------:R-:W-:Y:S01]  /*cab0*/  ULDC.64 UR4, c[0x0][0x220] ;  /* 0x0000880000047ab9 */ /* 0x000fe20000000a00 */
[----:B------:R-:W2:Y:S04]  /*cac0*/  LDL.LU R90, [R1+0x124] ;  /* 0x00012400015a7983 */ /* 0x000ea80000300800 */
[----:B------:R1:W-:Y:S01]  /*cad0*/  STSM.16.M88.4 [R88], R64 ;  /* 0x0000004058007844 */ /* 0x0003e20000000200 */
[----:B------:R-:W-:Y:S01]  /*cae0*/  BAR.SYNC.DEFER_BLOCKING 0x0 ;  /* 0x0000000000007b1d */ /* 0x000fe20000010000 */
[----:B-1----:R-:W-:-:S05]  /*caf0*/  IMAD R65, R89, R3, RZ ;  /* 0x0000000359417224 */ /* 0x002fca00078e02ff */
[----:B------:R-:W3:Y:S01]  /*cb00*/  LDL.LU R89, [R1+0x120] ;  /* 0x0001200001597983 */ /* 0x000ee20000300800 */
[----:B------:R-:W-:-:S03]  /*cb10*/  LEA R2, P4, R60, UR4, 0x2 ;  /* 0x000000043c027c11 */ /* 0x000fc6000f8810ff */
[----:B------:R-:W4:Y:S04]  /*cb20*/  LDL.LU R92, [R1+0x11c] ;  /* 0x00011c00015c7983 */ /* 0x000f280000300800 */
[----:B------:R-:W1:Y:S01]  /*cb30*/  LDS.128 R44, [R0+UR7] ;  /* 0x00000007002c7984 */ /* 0x000e620008000c00 */
[----:B------:R-:W-:Y:S06]  /*cb40*/  BAR.SYNC.DEFER_BLOCKING 0x0 ;  /* 0x0000000000007b1d */ /* 0x000fec0000010000 */
[----:B------:R1:W-:Y:S02]  /*cb50*/  STSM.16.M88.4 [R88], R68 ;  /* 0x0000004458007844 */ /* 0x0003e40000000200 */
[----:B------:R-:W-:Y:S06]  /*cb60*/  BAR.SYNC.DEFER_BLOCKING 0x0 ;  /* 0x0000000000007b1d */ /* 0x000fec0000010000 */
[----:B------:R-:W4:Y:S02]  /*cb70*/  LDS.128 R48, [R0+UR7] ;  /* 0x0000000700307984 */ /* 0x000f240008000c00 */
[----:B------:R-:W-:Y:S06]  /*cb80*/  BAR.SYNC.DEFER_BLOCKING 0x0 ;  /* 0x0000000000007b1d */ /* 0x000fec0000010000 */
[----:B------:R1:W-:Y:S02]  /*cb90*/  STSM.16.M88.4 [R88], R72 ;  /* 0x0000004858007844 */ /* 0x0003e40000000200 */
[----:B------:R-:W-:Y:S06]  /*cba0*/  BAR.SYNC.DEFER_BLOCKING 0x0 ;  /* 0x0000000000007b1d */ /* 0x000fec0000010000 */
[----:B------:R-:W4:Y:S02]  /*cbb0*/  LDS.128 R52, [R0+UR7] ;  /* 0x0000000700347984 */ /* 0x000f240008000c00 */
[----:B------:R-:W-:Y:S06]  /*cbc0*/  BAR.SYNC.DEFER_BLOCKING 0x0 ;  /* 0x0000000000007b1d */ /* 0x000fec0000010000 */
[----:B------:R-:W-:Y:S02]  /*cbd0*/  STSM.16.M88.4 [R88], R76 ;  /* 0x0000004c58007844 */ /* 0x000fe40000000200 */
[----:B------:R-:W-:Y:S06]  /*cbe0*/  BAR.SYNC.DEFER_BLOCKING 0x0 ;  /* 0x0000000000007b1d */ /* 0x000fec0000010000 */
[----:B------:R-:W4:Y:S02]  /*cbf0*/  LDS.128 R56, [R0+UR7] ;  /* 0x0000000700387984 */ /* 0x000f240008000c00 */
[----:B------:R-:W-:Y:S01]  /*cc00*/  BAR.SYNC.DEFER_BLOCKING 0x0 ;  /* 0x0000000000007b1d */ /* 0x000fe20000010000 */
[----:B------:R-:W-:-:S02]  /*cc10*/  LEA.HI.X.SX32 R64, R60, UR5, 0x2, P4 ;  /* 0x000000053c407c11 */ /* 0x000fc4000a0f16ff */
[----:B------:R-:W-:-:S03]  /*cc20*/  LEA R66, P6, R61, R2, 0x2 ;  /* 0x000000023d427211 */ /* 0x000fc600078c10ff */
[----:B------:R-:W-:Y:S01]  /*cc30*/  STSM.16.M88.4 [R88], R80 ;  /* 0x0000005058007844 */ /* 0x000fe20000000200 */
[----:B------:R-:W-:Y:S01]  /*cc40*/  LEA.HI.X.SX32 R67, R61, R64, 0x2, P6 ;  /* 0x000000403d437211 */ /* 0x000fe200030f16ff */
[----:B------:R-:W-:Y:S06]  /*cc50*/  BAR.SYNC.DEFER_BLOCKING 0x0 ;  /* 0x0000000000007b1d */ /* 0x000fec0000010000 */
[----:B------:R-:W4:Y:S02]  /*cc60*/  LDS.128 R60, [R0+UR7] ;  /* 0x00000007003c7984 */ /* 0x000f240008000c00 */
[----:B------:R-:W-:Y:S01]  /*cc70*/  BAR.SYNC.DEFER_BLOCKING 0x0 ;  /* 0x0000000000007b1d */ /* 0x000fe20000010000 */
[C---:B------:R-:W-:Y:S01]  /*cc80*/  ISETP.LT.AND P4, PT, R91.reuse, R155, !P2 ;  /* 0x0000009b5b00720c */ /* 0x040fe20005781270 */
[----:B-1----:R-:W-:Y:S01]  /*cc90*/  IMAD R71, R91, R3, RZ ;  /* 0x000000035b477224 */ /* 0x002fe200078e02ff */
[----:B------:R-:W-:-:S03]  /*cca0*/  LEA R68, P5, R65, R2, 0x2 ;  /* 0x0000000241447211 */ /* 0x000fc600078a10ff */
[----:B------:R-:W4:Y:S04]  /*ccb0*/  LDL.LU R91, [R1+0x118] ;  /* 0x00011800015b7983 */ /* 0x000f280000300800 */
[----:B------:R1:W-:Y:S01]  /*ccc0*/  STSM.16.M88.4 [R88], R84 ;  /* 0x0000005458007844 */ /* 0x0003e20000000200 */
[----:B------:R-:W-:Y:S01]  /*ccd0*/  BAR.SYNC.DEFER_BLOCKING 0x0 ;  /* 0x0000000000007b1d */ /* 0x000fe20000010000 */
[----:B------:R-:W-:Y:S02]  /*cce0*/  LEA R70, P6, R71, R2, 0x2 ;  /* 0x0000000247467211 */ /* 0x000fe400078c10ff */
[-C--:B------:R-:W-:Y:S02]  /*ccf0*/  LEA.HI.X.SX32 R69, R65, R64.reuse, 0x2, P5 ;  /* 0x0000004041457211 */ /* 0x080fe400028f16ff */
[----:B------:R-:W-:Y:S01]  /*cd00*/  LEA.HI.X.SX32 R71, R71, R64, 0x2, P6 ;  /* 0x0000004047477211 */ /* 0x000fe200030f16ff */
[-C--:B------:R-:W-:Y:S01]  /*cd10*/  IMAD R73, R94, R3.reuse, RZ ;  /* 0x000000035e497224 */ /* 0x080fe200078e02ff */
[----:B-1----:R-:W4:Y:S01]  /*cd20*/  LDL.LU R88, [R1+0x114] ;  /* 0x0001140001587983 */ /* 0x002f220000300800 */
[----:B------:R-:W-:-:S02]  /*cd30*/  IMAD R65, R93, R3, RZ ;  /* 0x000000035d417224 */ /* 0x000fc400078e02ff */
[----:B--2---:R-:W-:Y:S01]  /*cd40*/  IMAD R75, R90, R3, RZ ;  /* 0x000000035a4b7224 */ /* 0x004fe200078e02ff */
[----:B------:R-:W-:Y:S01]  /*cd50*/  LEA R72, P5, R73, R2, 0x2 ;  /* 0x0000000249487211 */ /* 0x000fe200078a10ff */
[----:B------:R1:W-:Y:S01]  /*cd60*/  @P3 STG.E desc[UR16][R66.64], R4 ;  /* 0x0000000442003986 */ /* 0x0003e2000c101910 */
[----:B------:R-:W-:-:S03]  /*cd70*/  ISETP.LT.AND P3, PT, R94, R155, !P2 ;  /* 0x0000009b5e00720c */ /* 0x000fc60005761270 */
[----:B------:R2:W-:Y:S01]  /*cd80*/  @P0 STG.E desc[UR16][R68.64], R5 ;  /* 0x0000000544000986 */ /* 0x0005e2000c101910 */
[----:B------:R-:W-:-:S03]  /*cd90*/  ISETP.LT.AND P0, PT, R93, R155, !P2 ;  /* 0x0000009b5d00720c */ /* 0x000fc60005701270 */
[----:B------:R-:W-:Y:S01]  /*cda0*/  @P4 STG.E desc[UR16][R70.64], R6 ;  /* 0x0000000646004986 */ /* 0x000fe2000c101910 */
[----:B------:R-:W-:-:S03]  /*cdb0*/  ISETP.LT.AND P4, PT, R90, R155, !P2 ;  /* 0x0000009b5a00720c */ /* 0x000fc60005781270 */
[----:B------:R-:W2:Y:S04]  /*cdc0*/  LDL.LU R93, [R1+0x110] ;  /* 0x00011000015d7983 */ /* 0x000ea80000300800 */
[----:B------:R-:W2:Y:S01]  /*cdd0*/  LDL.LU R90, [R1+0x10c] ;  /* 0x00010c00015a7983 */ /* 0x000ea20000300800 */
[----:B------:R-:W-:Y:S01]  /*cde0*/  LEA.HI.X.SX32 R73, R73, R64, 0x2, P5 ;  /* 0x0000004049497211 */ /* 0x000fe200028f16ff */
[----:B---3--:R-:W-:-:S04]  /*cdf0*/  IMAD R77, R89, R3, RZ ;  /* 0x00000003594d7224 */ /* 0x008fc800078e02ff */
[----:B------:R3:W-:Y:S01]  /*ce00*/  @P3 STG.E desc[UR16][R72.64], R7 ;  /* 0x0000000748003986 */ /* 0x0007e2000c101910 */
[----:B------:R-:W-:-:S03]  /*ce10*/  ISETP.LT.AND P3, PT, R89, R155, !P2 ;  /* 0x0000009b5900720c */ /* 0x000fc60005761270 */
[----:B------:R-:W3:Y:S01]  /*ce20*/  LDL.LU R89, [R1+0x108] ;  /* 0x0001080001597983 */ /* 0x000ee20000300800 */
[-C--:B-1----:R-:W-:Y:S02]  /*ce30*/  LEA R66, P6, R65, R2.reuse, 0x2 ;  /* 0x0000000241427211 */ /* 0x082fe400078c10ff */
[----:B------:R-:W-:Y:S02]  /*ce40*/  LEA R74, P5, R75, R2, 0x2 ;  /* 0x000000024b4a7211 */ /* 0x000fe400078a10ff */
[-C--:B------:R-:W-:Y:S01]  /*ce50*/  LEA.HI.X.SX32 R67, R65, R64.reuse, 0x2, P6 ;  /* 0x0000004041437211 */ /* 0x080fe200030f16ff */
[----:B----4-:R-:W-:Y:S01]  /*ce60*/  IMAD R65, R92, R3, RZ ;  /* 0x000000035c417224 */ /* 0x010fe200078e02ff */
[----:B------:R-:W-:-:S03]  /*ce70*/  LEA.HI.X.SX32 R75, R75, R64, 0x2, P5 ;  /* 0x000000404b4b7211 */ /* 0x000fc600028f16ff */
[----:B------:R1:W-:Y:S01]  /*ce80*/  @P0 STG.E desc[UR16][R66.64], R8 ;  /* 0x0000000842000986 */ /* 0x0003e2000c101910 */
[----:B------:R-:W-:Y:S02]  /*ce90*/  ISETP.LT.AND P0, PT, R92, R155, !P2 ;  /* 0x0000009b5c00720c */ /* 0x000fe40005701270 */
[-C--:B------:R-:W-:Y:S01]  /*cea0*/  LEA R4, P6, R77, R2.reuse, 0x2 ;  /* 0x000000024d047211 */ /* 0x080fe200078c10ff */
[----:B------:R-:W4:Y:S01]  /*ceb0*/  LDL.LU R92, [R1+0x104] ;  /* 0x00010400015c7983 */ /* 0x000f220000300800 */
[----:B--2---:R-:W-:Y:S02]  /*cec0*/  LEA R68, P5, R65, R2, 0x2 ;  /* 0x0000000241447211 */ /* 0x004fe400078a10ff */
[-C--:B------:R-:W-:Y:S01]  /*ced0*/  LEA.HI.X.SX32 R5, R77, R64.reuse, 0x2, P6 ;  /* 0x000000404d057211 */ /* 0x080fe200030f16ff */
[----:B------:R-:W-:Y:S01]  /*cee0*/  @P4 STG.E desc[UR16][R74.64], R9 ;  /* 0x000000094a004986 */ /* 0x000fe2000c101910 */
[----:B------:R-:W-:-:S03]  /*cef0*/  LEA.HI.X.SX32 R69, R65, R64, 0x2, P5 ;  /* 0x0000004041457211 */ /* 0x000fc600028f16ff */
[----:B------:R-:W-:Y:S04]  /*cf00*/  @P3 STG.E desc[UR16][R4.64], R10 ;  /* 0x0000000a04003986 */ /* 0x000fe8000c101910 */
[----:B------:R2:W-:Y:S01]  /*cf10*/  @P0 STG.E desc[UR16][R68.64], R11 ;  /* 0x0000000b44000986 */ /* 0x0005e2000c101910 */
[C---:B------:R-:W-:Y:S01]  /*cf20*/  ISETP.LT.AND P4, PT, R91.reuse, R155, !P2 ;  /* 0x0000009b5b00720c */ /* 0x040fe20005781270 */
[----:B---3--:R-:W-:Y:S02]  /*cf30*/  IMAD R7, R91, R3, RZ ;  /* 0x000000035b077224 */ /* 0x008fe400078e02ff */
[----:B------:R-:W3:Y:S03]  /*cf40*/  LDL.LU R91, [R1+0x100] ;  /* 0x00010000015b7983 */ /* 0x000ee60000300800 */
[----:B------:R-:W-:-:S04]  /*cf50*/  LEA R6, P6, R7, R2, 0x2 ;  /* 0x0000000207067211 */ /* 0x000fc800078c10ff */
[----:B------:R-:W-:-:S05]  /*cf60*/  LEA.HI.X.SX32 R7, R7, R64, 0x2, P6 ;  /* 0x0000004007077211 */ /* 0x000fca00030f16ff */
[----:B------:R4:W-:Y:S01]  /*cf70*/  @P4 STG.E desc[UR16][R6.64], R12 ;  /* 0x0000000c06004986 */ /* 0x0009e2000c101910 */
[C---:B------:R-:W-:Y:S01]  /*cf80*/  ISETP.LT.AND P3, PT, R88.reuse, R155, !P2 ;  /* 0x0000009b5800720c */ /* 0x040fe20005761270 */
[----:B------:R-:W-:Y:S02]  /*cf90*/  IMAD R65, R88, R3, RZ ;  /* 0x0000000358417224 */ /* 0x000fe400078e02ff */
[----:B------:R-:W3:Y:S03]  /*cfa0*/  LDL.LU R88, [R1+0xfc] ;  /* 0x0000fc0001587983 */ /* 0x000ee60000300800 */
[----:B-1----:R-:W-:-:S04]  /*cfb0*/  LEA R66, P5, R65, R2, 0x2 ;  /* 0x0000000241427211 */ /* 0x002fc800078a10ff */
[----:B------:R-:W-:Y:S01]  /*cfc0*/  LEA.HI.X.SX32 R67, R65, R64, 0x2, P5 ;  /* 0x0000004041437211 */ /* 0x000fe200028f16ff */
[C---:B------:R-:W-:Y:S01]  /*cfd0*/  IMAD R71, R93.reuse, R3, RZ ;  /* 0x000000035d477224 */ /* 0x040fe200078e02ff */
[----:B------:R-:W-:Y:S02]  /*cfe0*/  ISETP.LT.AND P0, PT, R93, R155, !P2 ;  /* 0x0000009b5d00720c */ /* 0x000fe40005701270 */
[----:B------:R-:W3:Y:S01]  /*cff0*/  LDL.LU R93, [R1+0xf8] ;  /* 0x0000f800015d7983 */ /* 0x000ee20000300800 */
[C---:B------:R-:W-:Y:S01]  /*d000*/  IMAD R73, R90.reuse, R3, RZ ;  /* 0x000000035a497224 */ /* 0x040fe200078e02ff */
[-C--:B------:R-:W-:Y:S02]  /*d010*/  ISETP.LT.AND P4, PT, R90, R155.reuse, !P2 ;  /* 0x0000009b5a00720c */ /* 0x080fe40005781270 */
[----:B------:R-:W3:Y:S04]  /*d020*/  LDL.LU R90, [R1+0xf4] ;  /* 0x0000f400015a7983 */ /* 0x000ee80000300800 */
[----:B------:R1:W-:Y:S01]  /*d030*/  @P3 STG.E desc[UR16][R66.64], R13 ;  /* 0x0000000d42003986 */ /* 0x0003e2000c101910 */
[C---:B------:R-:W-:Y:S01]  /*d040*/  ISETP.LT.AND P3, PT, R89.reuse, R155, !P2 ;  /* 0x0000009b5900720c */ /* 0x040fe20005761270 */
[----:B--2---:R-:W-:-:S02]  /*d050*/  IMAD R11, R89, R3, RZ ;  /* 0x00000003590b7224 */ /* 0x004fc400078e02ff */
[----:B------:R-:W2:Y:S01]  /*d060*/  LDL.LU R89, [R1+0xf0] ;  /* 0x0000f00001597983 */ /* 0x000ea20000300800 */
[-C--:B------:R-:W-:Y:S02]  /*d070*/  LEA R8, P6, R71, R2.reuse, 0x2 ;  /* 0x0000000247087211 */ /* 0x080fe400078c10ff */
[----:B------:R-:W-:Y:S02]  /*d080*/  LEA R4, P5, R73, R2, 0x2 ;  /* 0x0000000249047211 */ /* 0x000fe400078a10ff */
[-C--:B------:R-:W-:Y:S02]  /*d090*/  LEA.HI.X.SX32 R9, R71, R64.reuse, 0x2, P6 ;  /* 0x0000004047097211 */ /* 0x080fe400030f16ff */
[----:B------:R-:W-:-:S03]  /*d0a0*/  LEA.HI.X.SX32 R5, R73, R64, 0x2, P5 ;  /* 0x0000004049057211 */ /* 0x000fc600028f16ff */
[----:B------:R1:W-:Y:S01]  /*d0b0*/  @P0 STG.E desc[UR16][R8.64], R14 ;  /* 0x0000000e08000986 */ /* 0x0003e2000c101910 */
[C---:B----4-:R-:W-:Y:S01]  /*d0c0*/  ISETP.LT.AND P0, PT, R92.reuse, R155, !P2 ;  /* 0x0000009b5c00720c */ /* 0x050fe20005701270 */
[----:B------:R-:W-:Y:S01]  /*d0d0*/  IMAD R65, R92, R3, RZ ;  /* 0x000000035c417224 */ /* 0x000fe200078e02ff */
[C---:B------:R-:W-:Y:S01]  /*d0e0*/  LEA R6, P6, R11.reuse, R2, 0x2 ;  /* 0x000000020b067211 */ /* 0x040fe200078c10ff */
[----:B------:R-:W4:Y:S03]  /*d0f0*/  LDL.LU R92, [R1+0xec] ;  /* 0x0000ec00015c7983 */ /* 0x000f260000300800 */
[----:B------:R-:W-:Y:S01]  /*d100*/  LEA.HI.X.SX32 R7, R11, R64, 0x2, P6 ;  /* 0x000000400b077211 */ /* 0x000fe200030f16ff */
[----:B------:R1:W-:Y:S01]  /*d110*/  @P4 STG.E desc[UR16][R4.64], R15 ;  /* 0x0000000f04004986 */ /* 0x0003e2000c101910 */
[----:B------:R-:W-:-:S03]  /*d120*/  LEA R10, P5, R65, R2, 0x2 ;  /* 0x00000002410a7211 */ /* 0x000fc600078a10ff */
[----:B------:R-:W-:Y:S01]  /*d130*/  @P3 STG.E desc[UR16][R6.64], R16 ;  /* 0x0000001006003986 */ /* 0x000fe2000c101910 */
[----:B------:R-:W-:-:S05]  /*d140*/  LEA.HI.X.SX32 R11, R65, R64, 0x2, P5 ;  /* 0x00000040410b7211 */ /* 0x000fca00028f16ff */
[----:B------:R-:W-:Y:S01]  /*d150*/  @P0 STG.E desc[UR16][R10.64], R17 ;  /* 0x000000110a000986 */ /* 0x000fe2000c101910 */
[C---:B---3--:R-:W-:Y:S01]  /*d160*/  IMAD R69, R91.reuse, R3, RZ ;  /* 0x000000035b457224 */ /* 0x048fe200078e02ff */
[----:B------:R-:W-:Y:S02]  /*d170*/  ISETP.LT.AND P4, PT, R91, R155, !P2 ;  /* 0x0000009b5b00720c */ /* 0x000fe40005781270 */
[----:B------:R-:W3:Y:S02]  /*d180*/  LDL.LU R91, [R1+0xe8] ;  /* 0x0000e800015b7983 */ /* 0x000ee40000300800 */
[----:B------:R-:W-:-:S04]  /*d190*/  LEA R12, P6, R69, R2, 0x2 ;  /* 0x00000002450c7211 */ /* 0x000fc800078c10ff */
[----:B-1----:R-:W-:-:S05]  /*d1a0*/  LEA.HI.X.SX32 R13, R69, R64, 0x2, P6 ;  /* 0x00000040450d7211 */ /* 0x002fca00030f16ff */
[----:B------:R1:W-:Y:S01]  /*d1b0*/  @P4 STG.E desc[UR16][R12.64], R18 ;  /* 0x000000120c004986 */ /* 0x0003e2000c101910 */
[C---:B------:R-:W-:Y:S01]  /*d1c0*/  IMAD R67, R88.reuse, R3, RZ ;  /* 0x0000000358437224 */ /* 0x040fe200078e02ff */
[----:B------:R-:W-:Y:S02]  /*d1d0*/  ISETP.LT.AND P3, PT, R88, R155, !P2 ;  /* 0x0000009b5800720c */ /* 0x000fe40005761270 */
[----:B------:R-:W3:Y:S04]  /*d1e0*/  LDL.LU R88, [R1+0xe4] ;  /* 0x0000e40001587983 */ /* 0x000ee80000300800 */
[----:B------:R-:W3:Y:S01]  /*d1f0*/  LDL.LU R14, [R1+0xe0] ;  /* 0x0000e000010e7983 */ /* 0x000ee20000300800 */
[----:B------:R-:W-:-:S04]  /*d200*/  LEA R8, P5, R67, R2, 0x2 ;  /* 0x0000000243087211 */ /* 0x000fc800078a10ff */
[----:B------:R-:W-:-:S05]  /*d210*/  LEA.HI.X.SX32 R9, R67, R64, 0x2, P5 ;  /* 0x0000004043097211 */ /* 0x000fca00028f16ff */
[----:B------:R3:W-:Y:S01]  /*d220*/  @P3 STG.E desc[UR16][R8.64], R19 ;  /* 0x0000001308003986 */ /* 0x0007e2000c101910 */
[C---:B------:R-:W-:Y:S01]  /*d230*/  ISETP.LT.AND P4, PT, R90.reuse, R155, !P2 ;  /* 0x0000009b5a00720c */ /* 0x040fe20005781270 */
[-C--:B------:R-:W-:Y:S02]  /*d240*/  IMAD R15, R90, R3.reuse, RZ ;  /* 0x000000035a0f7224 */ /* 0x080fe400078e02ff */
[----:B------:R-:W3:Y:S01]  /*d250*/  LDL.LU R90, [R1+0xdc] ;  /* 0x0000dc00015a7983 */ /* 0x000ee20000300800 */
[C---:B--2---:R-:W-:Y:S01]  /*d260*/  IMAD R65, R89.reuse, R3, RZ ;  /* 0x0000000359417224 */ /* 0x044fe200078e02ff */
[----:B------:R-:W-:Y:S02]  /*d270*/  ISETP.LT.AND P3, PT, R89, R155, !P2 ;  /* 0x0000009b5900720c */ /* 0x000fe40005761270 */
[----:B------:R-:W2:Y:S04]  /*d280*/  LDL.LU R89, [R1+0xd4] ;  /* 0x0000d40001597983 */ /* 0x000ea80000300800 */
[----:B-1----:R-:W2:Y:S04]  /*d290*/  LDL.LU R18, [R1+0xd0] ;  /* 0x0000d00001127983 */ /* 0x002ea80000300800 */
[----:B------:R-:W2:Y:S01]  /*d2a0*/  LDL.LU R16, [R1+0xcc] ;  /* 0x0000cc0001107983 */ /* 0x000ea20000300800 */
[C---:B------:R-:W-:Y:S01]  /*d2b0*/  IMAD R5, R93.reuse, R3, RZ ;  /* 0x000000035d057224 */ /* 0x040fe200078e02ff */
[----:B------:R-:W-:-:S04]  /*d2c0*/  ISETP.LT.AND P0, PT, R93, R155, !P2 ;  /* 0x0000009b5d00720c */ /* 0x000fc80005701270 */
[-C--:B------:R-:W-:Y:S02]  /*d2d0*/  LEA R4, P6, R5, R2.reuse, 0x2 ;  /* 0x0000000205047211 */ /* 0x080fe400078c10ff */
[----:B------:R-:W-:Y:S02]  /*d2e0*/  LEA R6, P5, R15, R2, 0x2 ;  /* 0x000000020f067211 */ /* 0x000fe400078a10ff */
[----:B------:R-:W-:Y:S01]  /*d2f0*/  LEA.HI.X.SX32 R5, R5, R64, 0x2, P6 ;  /* 0x0000004005057211 */ /* 0x000fe200030f16ff */
[C---:B----4-:R-:W-:Y:S01]  /*d300*/  IMAD R17, R92.reuse, R3, RZ ;  /* 0x000000035c117224 */ /* 0x050fe200078e02ff */
[----:B------:R-:W-:Y:S02]  /*d310*/  LEA R10, P6, R65, R2, 0x2 ;  /* 0x00000002410a7211 */ /* 0x000fe400078c10ff */
[----:B------:R-:W-:Y:S01]  /*d320*/  LEA.HI.X.SX32 R7, R15, R64, 0x2, P5 ;  /* 0x000000400f077211 */ /* 0x000fe200028f16ff */
[----:B------:R1:W-:Y:S01]  /*d330*/  @P0 STG.E desc[UR16][R4.64], R20 ;  /* 0x0000001404000986 */ /* 0x0003e2000c101910 */
[----:B------:R-:W-:-:S02]  /*d340*/  ISETP.LT.AND P0, PT, R92, R155, !P2 ;  /* 0x0000009b5c00720c */ /* 0x000fc40005701270 */
[----:B------:R-:W-:Y:S01]  /*d350*/  LEA R12, P5, R17, R2, 0x2 ;  /* 0x00000002110c7211 */ /* 0x000fe200078a10ff */
[----:B------:R-:W-:Y:S01]  /*d360*/  @P4 STG.E desc[UR16][R6.64], R21 ;  /* 0x0000001506004986 */ /* 0x000fe2000c101910 */
[-C--:B------:R-:W-:Y:S02]  /*d370*/  LEA.HI.X.SX32 R11, R65, R64.reuse, 0x2, P6 ;  /* 0x00000040410b7211 */ /* 0x080fe400030f16ff */
[----:B------:R-:W-:-:S03]  /*d380*/  LEA.HI.X.SX32 R13, R17, R64, 0x2, P5 ;  /* 0x00000040110d7211 */ /* 0x000fc600028f16ff */
[----:B------:R4:W-:Y:S04]  /*d390*/  @P3 STG.E desc[UR16][R10.64], R22 ;  /* 0x000000160a003986 */ /* 0x0009e8000c101910 */
[----:B------:R2:W-:Y:S01]  /*d3a0*/  @P0 STG.E desc[UR16][R12.64], R23 ;  /* 0x000000170c000986 */ /* 0x0005e2000c101910 */
[C---:B---3--:R-:W-:Y:S01]  /*d3b0*/  IMAD R9, R91.reuse, R3, RZ ;  /* 0x000000035b097224 */ /* 0x048fe200078e02ff */
[----:B------:R-:W-:-:S04]  /*d3c0*/  ISETP.LT.AND P4, PT, R91, R155, !P2 ;  /* 0x0000009b5b00720c */ /* 0x000fc80005781270 */
[----:B-1----:R-:W-:-:S04]  /*d3d0*/  LEA R4, P6, R9, R2, 0x2 ;  /* 0x0000000209047211 */ /* 0x002fc800078c10ff */
[----:B------:R-:W-:-:S05]  /*d3e0*/  LEA.HI.X.SX32 R5, R9, R64, 0x2, P6 ;  /* 0x0000004009057211 */ /* 0x000fca00030f16ff */
[----:B------:R1:W-:Y:S01]  /*d3f0*/  @P4 STG.E desc[UR16][R4.64], R24 ;  /* 0x0000001804004986 */ /* 0x0003e2000c101910 */
[C---:B------:R-:W-:Y:S01]  /*d400*/  ISETP.LT.AND P3, PT, R88.reuse, R155, !P2 ;  /* 0x0000009b5800720c */ /* 0x040fe20005761270 */
[-C--:B------:R-:W-:Y:S02]  /*d410*/  IMAD R15, R88, R3.reuse, RZ ;  /* 0x00000003580f7224 */ /* 0x080fe400078e02ff */
[----:B------:R-:W3:Y:S01]  /*d420*/  LDL.LU R88, [R1+0xc8] ;  /* 0x0000c80001587983 */ /* 0x000ee20000300800 */
[C---:B------:R-:W-:Y:S01]  /*d430*/  IMAD R17, R14.reuse, R3, RZ ;  /* 0x000000030e117224 */ /* 0x040fe200078e02ff */
[----:B------:R-:W-:Y:S02]  /*d440*/  ISETP.LT.AND P0, PT, R14, R155, !P2 ;  /* 0x0000009b0e00720c */ /* 0x000fe40005701270 */
[----:B------:R-:W3:Y:S01]  /*d450*/  LDL.LU R14, [R1+0xc4] ;  /* 0x0000c400010e7983 */ /* 0x000ee20000300800 */
[----:B------:R-:W-:-:S03]  /*d460*/  LEA R8, P5, R15, R2, 0x2 ;  /* 0x000000020f087211 */ /* 0x000fc600078a10ff */
[----:B----4-:R-:W4:Y:S01]  /*d470*/  LDL.LU R22, [R1+0xc0] ;  /* 0x0000c00001167983 */ /* 0x010f220000300800 */
[----:B------:R-:W-:Y:S02]  /*d480*/  LEA R6, P6, R17, R2, 0x2 ;  /* 0x0000000211067211 */ /* 0x000fe400078c10ff */
[-C--:B------:R-:W-:Y:S01]  /*d490*/  LEA.HI.X.SX32 R9, R15, R64.reuse, 0x2, P5 ;  /* 0x000000400f097211 */ /* 0x080fe200028f16ff */
[----:B------:R-:W4:Y:S01]  /*d4a0*/  LDL.LU R21, [R1+0xbc] ;  /* 0x0000bc0001157983 */ /* 0x000f220000300800 */
[----:B------:R-:W-:Y:S01]  /*d4b0*/  LEA.HI.X.SX32 R7, R17, R64, 0x2, P6 ;  /* 0x0000004011077211 */ /* 0x000fe200030f16ff */
[C---:B------:R-:W-:Y:S01]  /*d4c0*/  IMAD R19, R90.reuse, R3, RZ ;  /* 0x000000035a137224 */ /* 0x040fe200078e02ff */
[----:B------:R-:W-:-:S04]  /*d4d0*/  ISETP.LT.AND P4, PT, R90, R155, !P2 ;  /* 0x0000009b5a00720c */ /* 0x000fc80005781270 */
[C---:B------:R-:W-:Y:S01]  /*d4e0*/  LEA R10, P5, R19.reuse, R2, 0x2 ;  /* 0x00000002130a7211 */ /* 0x040fe200078a10ff */
[----:B------:R1:W-:Y:S03]  /*d4f0*/  @P3 STG.E desc[UR16][R8.64], R25 ;  /* 0x0000001908003986 */ /* 0x0003e6000c101910 */
[----:B------:R-:W-:Y:S01]  /*d500*/  LEA.HI.X.SX32 R11, R19, R64, 0x2, P5 ;  /* 0x00000040130b7211 */ /* 0x000fe200028f16ff */
[----:B------:R-:W-:Y:S01]  /*d510*/  @P0 STG.E desc[UR16][R6.64], R26 ;  /* 0x0000001a06000986 */ /* 0x000fe2000c101910 */
[C---:B--2---:R-:W-:Y:S01]  /*d520*/  ISETP.LT.AND P0, PT, R18.reuse, R155, !P2 ;  /* 0x0000009b1200720c */ /* 0x044fe20005701270 */
[-C--:B------:R-:W-:Y:S02]  /*d530*/  IMAD R15, R18, R3.reuse, RZ ;  /* 0x00000003120f7224 */ /* 0x080fe400078e02ff */
[----:B------:R2:W-:Y:S01]  /*d540*/  @P4 STG.E desc[UR16][R10.64], R27 ;  /* 0x0000001b0a004986 */ /* 0x0005e2000c101910 */
[C---:B------:R-:W-:Y:S01]  /*d550*/  IMAD R17, R16.reuse, R3, RZ ;  /* 0x0000000310117224 */ /* 0x040fe200078e02ff */
[----:B------:R-:W-:-:S02]  /*d560*/  ISETP.LT.AND P4, PT, R16, R155, !P2 ;  /* 0x0000009b1000720c */ /* 0x000fc40005781270 */
[----:B------:R-:W4:Y:S04]  /*d570*/  LDL.LU R18, [R1+0xb8] ;  /* 0x0000b80001127983 */ /* 0x000f280000300800 */
[----:B------:R-:W4:Y:S04]  /*d580*/  LDL.LU R20, [R1+0x1bc] ;  /* 0x0001bc0001147983 */ /* 0x000f280000300800 */
[----:B------:R-:W4:Y:S01]  /*d590*/  LDL.LU R16, [R1+0xb4] ;  /* 0x0000b40001107983 */ /* 0x000f220000300800 */
[C---:B------:R-:W-:Y:S01]  /*d5a0*/  IMAD R13, R89.reuse, R3, RZ ;  /* 0x00000003590d7224 */ /* 0x040fe200078e02ff */
[----:B------:R-:W-:-:S02]  /*d5b0*/  ISETP.LT.AND P3, PT, R89, R155, !P2 ;  /* 0x0000009b5900720c */ /* 0x000fc40005761270 */
[-C--:B------:R-:W-:Y:S02]  /*d5c0*/  LEA R12, P5, R15, R2.reuse, 0x2 ;  /* 0x000000020f0c7211 */ /* 0x080fe400078a10ff */
[----:B-1----:R-:W-:-:S04]  /*d5d0*/  LEA R4, P6, R13, R2, 0x2 ;  /* 0x000000020d047211 */ /* 0x002fc800078c10ff */
[----:B------:R-:W-:Y:S02]  /*d5e0*/  LEA.HI.X.SX32 R5, R13, R64, 0x2, P6 ;  /* 0x000000400d057211 */ /* 0x000fe400030f16ff */
[----:B------:R-:W-:Y:S02]  /*d5f0*/  LEA R8, P6, R17, R2, 0x2 ;  /* 0x0000000211087211 */ /* 0x000fe400078c10ff */
[-C--:B------:R-:W-:Y:S01]  /*d600*/  LEA.HI.X.SX32 R13, R15, R64.reuse, 0x2, P5 ;  /* 0x000000400f0d7211 */ /* 0x080fe200028f16ff */
[----:B------:R1:W-:Y:S01]  /*d610*/  @P3 STG.E desc[UR16][R4.64], R28 ;  /* 0x0000001c04003986 */ /* 0x0003e2000c101910 */
[----:B------:R-:W-:-:S03]  /*d620*/  LEA.HI.X.SX32 R9, R17, R64, 0x2, P6 ;  /* 0x0000004011097211 */ /* 0x000fc600030f16ff */
[----:B------:R1:W-:Y:S04]  /*d630*/  @P0 STG.E desc[UR16][R12.64], R29 ;  /* 0x0000001d0c000986 */ /* 0x0003e8000c101910 */
[----:B------:R1:W-:Y:S01]  /*d640*/  @P4 STG.E desc[UR16][R8.64], R30 ;  /* 0x0000001e08004986 */ /* 0x0003e2000c101910 */
[C---:B---3--:R-:W-:Y:S01]  /*d650*/  IMAD R19, R88.reuse, R3, RZ ;  /* 0x0000000358137224 */ /* 0x048fe200078e02ff */
[----:B------:R-:W-:Y:S01]  /*d660*/  ISETP.LT.AND P3, PT, R88, R155, !P2 ;  /* 0x0000009b5800720c */ /* 0x000fe20005761270 */
[----:B--2---:R-:W-:-:S03]  /*d670*/  IMAD R11, R14, R3, RZ ;  /* 0x000000030e0b7224 */ /* 0x004fc600078e02ff */
[C---:B------:R-:W-:Y:S02]  /*d680*/  LEA R6, P5, R19.reuse, R2, 0x2 ;  /* 0x0000000213067211 */ /* 0x040fe400078a10ff */
[----:B------:R-:W-:Y:S01]  /*d690*/  ISETP.LT.AND P0, PT, R14, R155, !P2 ;  /* 0x0000009b0e00720c */ /* 0x000fe20005701270 */
[C---:B----4-:R-:W-:Y:S01]  /*d6a0*/  IMAD R15, R22.reuse, R3, RZ ;  /* 0x00000003160f7224 */ /* 0x050fe200078e02ff */
[----:B------:R-:W-:Y:S01]  /*d6b0*/  LEA.HI.X.SX32 R7, R19, R64, 0x2, P5 ;  /* 0x0000004013077211 */ /* 0x000fe200028f16ff */
[----:B------:R-:W2:Y:S01]  /*d6c0*/  LDL.LU R14, [R1+0x1b8] ;  /* 0x0001b800010e7983 */ /* 0x000ea20000300800 */
[----:B-1----:R-:W-:Y:S02]  /*d6d0*/  LEA R4, P4, R11, R2, 0x2 ;  /* 0x000000020b047211 */ /* 0x002fe400078810ff */
[----:B------:R-:W-:Y:S01]  /*d6e0*/  ISETP.LT.AND P5, PT, R22, R155, !P2 ;  /* 0x0000009b1600720c */ /* 0x000fe200057a1270 */
[----:B------:R-:W-:Y:S01]  /*d6f0*/  IMAD R13, R21, R3, RZ ;  /* 0x00000003150d7224 */ /* 0x000fe200078e02ff */
[----:B------:R-:W-:-:S02]  /*d700*/  LEA.HI.X.SX32 R5, R11, R64, 0x2, P4 ;  /* 0x000000400b057211 */ /* 0x000fc400020f16ff */
[C---:B------:R-:W-:Y:S01]  /*d710*/  LEA R10, P6, R15.reuse, R2, 0x2 ;  /* 0x000000020f0a7211 */ /* 0x040fe200078c10ff */
[----:B------:R1:W-:Y:S03]  /*d720*/  @P3 STG.E desc[UR16][R6.64], R31 ;  /* 0x0000001f06003986 */ /* 0x0003e6000c101910 */
[----:B------:R-:W-:Y:S01]  /*d730*/  LEA.HI.X.SX32 R11, R15, R64, 0x2, P6 ;  /* 0x000000400f0b7211 */ /* 0x000fe200030f16ff */
[----:B------:R3:W-:Y:S01]  /*d740*/  @P0 STG.E desc[UR16][R4.64], R32 ;  /* 0x0000002004000986 */ /* 0x0007e2000c101910 */
[----:B------:R-:W-:-:S03]  /*d750*/  LEA R8, P0, R13, R2, 0x2 ;  /* 0x000000020d087211 */ /* 0x000fc600078010ff */
[----:B------:R-:W4:Y:S01]  /*d760*/  LDL.LU R12, [R1+0x1b4] ;  /* 0x0001b400010c7983 */ /* 0x000f220000300800 */
[----:B------:R-:W-:-:S03]  /*d770*/  LEA.HI.X.SX32 R9, R13, R64, 0x2, P0 ;  /* 0x000000400d097211 */ /* 0x000fc600000f16ff */
[----:B------:R-:W4:Y:S04]  /*d780*/  LDL.LU R19, [R1+0x1b0] ;  /* 0x0001b00001137983 */ /* 0x000f280000300800 */
[----:B------:R3:W-:Y:S01]  /*d790*/  @P5 STG.E desc[UR16][R10.64], R33 ;  /* 0x000000210a005986 */ /* 0x0007e2000c101910 */
[C---:B------:R-:W-:Y:S01]  /*d7a0*/  ISETP.LT.AND P4, PT, R18.reuse, R155, !P2 ;  /* 0x0000009b1200720c */ /* 0x040fe20005781270 */
[-C--:B------:R-:W-:Y:S02]  /*d7b0*/  IMAD R15, R18, R3.reuse, RZ ;  /* 0x00000003120f7224 */ /* 0x080fe400078e02ff */
[----:B------:R-:W4:Y:S04]  /*d7c0*/  LDL.LU R18, [R1+0x1ac] ;  /* 0x0001ac0001127983 */ /* 0x000f280000300800 */
[----:B------:R-:W4:Y:S01]  /*d7d0*/  LDL.LU R17, [R1+0x1a8] ;  /* 0x0001a80001117983 */ /* 0x000f220000300800 */
[C---:B------:R-:W-:Y:S01]  /*d7e0*/  IMAD R13, R16.reuse, R3, RZ ;  /* 0x00000003100d7224 */ /* 0x040fe200078e02ff */
[----:B------:R-:W-:-:S02]  /*d7f0*/  ISETP.LT.AND P5, PT, R16, R155, !P2 ;  /* 0x0000009b1000720c */ /* 0x000fc400057a1270 */
[----:B------:R-:W4:Y:S01]  /*d800*/  LDL.LU R16, [R1+0x1a4] ;  /* 0x0001a40001107983 */ /* 0x000f220000300800 */
[----:B------:R-:W-:Y:S02]  /*d810*/  ISETP.LT.AND P3, PT, R21, R155, !P2 ;  /* 0x0000009b1500720c */ /* 0x000fe40005761270 */
[----:B-1----:R-:W-:-:S04]  /*d820*/  LEA R6, P6, R15, R2, 0x2 ;  /* 0x000000020f067211 */ /* 0x002fc800078c10ff */
[----:B------:R-:W-:Y:S01]  /*d830*/  LEA.HI.X.SX32 R7, R15, R64, 0x2, P6 ;  /* 0x000000400f077211 */ /* 0x000fe200030f16ff */
[----:B------:R-:W-:-:S06]  /*d840*/  IMAD R15, R3, 0x2, R13 ;  /* 0x00000002030f7824 */ /* 0x000fcc00078e020d */
[----:B------:R1:W-:Y:S01]  /*d850*/  @P3 STG.E desc[UR16][R8.64], R34 ;  /* 0x0000002208003986 */ /* 0x0003e2000c101910 */
[-C--:B---3--:R-:W-:Y:S02]  /*d860*/  LEA R4, P3, R13, R2.reuse, 0x2 ;  /* 0x000000020d047211 */ /* 0x088fe400078610ff */
[----:B------:R-:W-:Y:S02]  /*d870*/  LEA R10, P6, R15, R2, 0x2 ;  /* 0x000000020f0a7211 */ /* 0x000fe400078c10ff */
[-C--:B------:R-:W-:Y:S01]  /*d880*/  LEA.HI.X.SX32 R5, R13, R64.reuse, 0x2, P3 ;  /* 0x000000400d057211 */ /* 0x080fe200018f16ff */
[----:B------:R-:W-:Y:S01]  /*d890*/  IMAD R13, R3, 0x2, R15 ;  /* 0x00000002030d7824 */ /* 0x000fe200078e020f */
[----:B------:R-:W-:Y:S01]  /*d8a0*/  ISETP.LT.AND P0, PT, R20, R155, !P2 ;  /* 0x0000009b1400720c */ /* 0x000fe20005701270 */
[----:B------:R3:W-:Y:S01]  /*d8b0*/  @P4 STG.E desc[UR16][R6.64], R35 ;  /* 0x0000002306004986 */ /* 0x0007e2000c101910 */
[----:B------:R-:W-:Y:S01]  /*d8c0*/  LEA.HI.X.SX32 R11, R15, R64, 0x2, P6 ;  /* 0x000000400f0b7211 */ /* 0x000fe200030f16ff */
[----:B------:R-:W-:-:S02]  /*d8d0*/  IMAD R15, R3, 0x2, R13 ;  /* 0x00000002030f7824 */ /* 0x000fc400078e020d */
[----:B------:R3:W-:Y:S01]  /*d8e0*/  @P5 STG.E desc[UR16][R4.64], R36 ;  /* 0x0000002404005986 */ /* 0x0007e2000c101910 */
[----:B-1----:R-:W-:-:S04]  /*d8f0*/  LEA R8, P5, R13, R2, 0x2 ;  /* 0x000000020d087211 */ /* 0x002fc800078a10ff */
[----:B------:R-:W-:Y:S01]  /*d900*/  LEA.HI.X.SX32 R9, R13, R64, 0x2, P5 ;  /* 0x000000400d097211 */ /* 0x000fe200028f16ff */
[----:B------:R-:W-:Y:S01]  /*d910*/  IMAD R13, R3, 0x2, R15 ;  /* 0x00000002030d7824 */ /* 0x000fe200078e020f */
[C---:B---3--:R-:W-:Y:S01]  /*d920*/  LEA R6, P6, R15.reuse, R2, 0x2 ;  /* 0x000000020f067211 */ /* 0x048fe200078c10ff */
[----:B------:R1:W-:Y:S03]  /*d930*/  @P1 STG.E desc[UR16][R10.64], R37 ;  /* 0x000000250a001986 */ /* 0x0003e6000c101910 */
[----:B------:R-:W-:Y:S01]  /*d940*/  LEA.HI.X.SX32 R7, R15, R64, 0x2, P6 ;  /* 0x000000400f077211 */ /* 0x000fe200030f16ff */
[----:B------:R3:W-:Y:S01]  /*d950*/  @P0 STG.E desc[UR16][R8.64], R38 ;  /* 0x0000002608000986 */ /* 0x0007e2000c101910 */
[----:B------:R-:W-:-:S04]  /*d960*/  LEA R4, P0, R13, R2, 0x2 ;  /* 0x000000020d047211 */ /* 0x000fc800078010ff */
[----:B------:R-:W-:Y:S02]  /*d970*/  LEA.HI.X.SX32 R5, R13, R64, 0x2, P0 ;  /* 0x000000400d057211 */ /* 0x000fe400000f16ff */
[-C--:B--2---:R-:W-:Y:S02]  /*d980*/  ISETP.LT.AND P4, PT, R14, R155.reuse, !P2 ;  /* 0x0000009b0e00720c */ /* 0x084fe40005781270 */
[----:B------:R-:W2:Y:S11]  /*d990*/  LDL.LU R14, [R1+0x1a0] ;  /* 0x0001a000010e7983 */ /* 0x000eb60000300800 */
[----:B------:R3:W-:Y:S01]  /*d9a0*/  @P4 STG.E desc[UR16][R6.64], R39 ;  /* 0x0000002706004986 */ /* 0x0007e2000c101910 */
[----:B----4-:R-:W-:-:S03]  /*d9b0*/  ISETP.LT.AND P3, PT, R12, R155, !P2 ;  /* 0x0000009b0c00720c */ /* 0x010fc60005761270 */
[----:B------:R-:W4:Y:S01]  /*d9c0*/  LDL.LU R12, [R1+0x19c] ;  /* 0x00019c00010c7983 */ /* 0x000f220000300800 */
[----:B------:R-:W-:-:S03]  /*d9d0*/  ISETP.LT.AND P5, PT, R19, R155, !P2 ;  /* 0x0000009b1300720c */ /* 0x000fc600057a1270 */
[----:B------:R-:W4:Y:S01]  /*d9e0*/  LDL.LU R19, [R1+0x198] ;  /* 0x0001980001137983 */ /* 0x000f220000300800 */
[----:B------:R-:W-:-:S03]  /*d9f0*/  ISETP.LT.AND P1, PT, R18, R155, !P2 ;  /* 0x0000009b1200720c */ /* 0x000fc60005721270 */
[----:B------:R-:W4:Y:S01]  /*da00*/  LDL.LU R18, [R1+0x194] ;  /* 0x0001940001127983 */ /* 0x000f220000300800 */
[----:B------:R-:W-:-:S03]  /*da10*/  ISETP.LT.AND P4, PT, R17, R155, !P2 ;  /* 0x0000009b1100720c */ /* 0x000fc60005781270 */
[----:B------:R-:W4:Y:S01]  /*da20*/  LDL.LU R17, [R1+0x190] ;  /* 0x0001900001117983 */ /* 0x000f220000300800 */
[----:B------:R-:W-:-:S03]  /*da30*/  ISETP.LT.AND P0, PT, R16, R155, !P2 ;  /* 0x0000009b1000720c */ /* 0x000fc60005701270 */
[----:B------:R-:W4:Y:S01]  /*da40*/  LDL.LU R16, [R1+0x18c] ;  /* 0x00018c0001107983 */ /* 0x000f220000300800 */
[----:B------:R-:W-:-:S04]  /*da50*/  IMAD R15, R3, 0x2, R13 ;  /* 0x00000002030f7824 */ /* 0x000fc800078e020d */
[----:B------:R-:W-:Y:S01]  /*da60*/  IMAD R13, R3, 0x2, R15 ;  /* 0x00000002030d7824 */ /* 0x000fe200078e020f */
[C---:B-1----:R-:W-:Y:S01]  /*da70*/  LEA R10, P6, R15.reuse, R2, 0x2 ;  /* 0x000000020f0a7211 */ /* 0x042fe200078c10ff */
[----:B------:R1:W-:Y:S03]  /*da80*/  @P3 STG.E desc[UR16][R4.64], R40 ;  /* 0x0000002804003986 */ /* 0x0003e6000c101910 */
[----:B------:R-:W-:Y:S01]  /*da90*/  LEA.HI.X.SX32 R11, R15, R64, 0x2, P6 ;  /* 0x000000400f0b7211 */ /* 0x000fe200030f16ff */
[----:B------:R-:W-:Y:S01]  /*daa0*/  IMAD R15, R3, 0x2, R13 ;  /* 0x00000002030f7824 */ /* 0x000fe200078e020d */
[----:B---3--:R-:W-:-:S04]  /*dab0*/  LEA R8, P3, R13, R2, 0x2 ;  /* 0x000000020d087211 */ /* 0x008fc800078610ff */
[----:B------:R-:W-:Y:S02]  /*dac0*/  LEA R6, P6, R15, R2, 0x2 ;  /* 0x000000020f067211 */ /* 0x000fe400078c10ff */
[-C--:B------:R-:W-:Y:S01]  /*dad0*/  LEA.HI.X.SX32 R9, R13, R64.reuse, 0x2, P3 ;  /* 0x000000400d097211 */ /* 0x080fe200018f16ff */
[----:B------:R-:W-:Y:S01]  /*dae0*/  IMAD R13, R3, 0x2, R15 ;  /* 0x00000002030d7824 */ /* 0x000fe200078e020f */
[----:B------:R3:W-:Y:S01]  /*daf0*/  @P5 STG.E desc[UR16][R10.64], R41 ;  /* 0x000000290a005986 */ /* 0x0007e2000c101910 */
[----:B------:R-:W-:Y:S02]  /*db00*/  LEA.HI.X.SX32 R7, R15, R64, 0x2, P6 ;  /* 0x000000400f077211 */ /* 0x000fe400030f16ff */
[----:B------:R-:W-:Y:S01]  /*db10*/  IMAD R15, R3, 0x2, R13 ;  /* 0x00000002030f7824 */ /* 0x000fe200078e020d */
        /* <DEDUP_REMOVED lines=50> */
[----:B------:R-:W4:Y:S04]  /*de40*/  LDL.LU R12, [R1+0x168] ;  /* 0x00016800010c7983 */ /* 0x000f280000300800 */
[----:B------:R-:W4:Y:S01]  /*de50*/  LDL.LU R20, [R1+0x164] ;  /* 0x0001640001147983 */ /* 0x000f220000300800 */
[----:B------:R-:W-:-:S03]  /*de60*/  ISETP.LT.AND P1, PT, R18, R155, !P2 ;  /* 0x0000009b1200720c */ /* 0x000fc60005721270 */
[----:B------:R-:W4:Y:S01]  /*de70*/  LDL.LU R18, [R1+0x160] ;  /* 0x0001600001127983 */ /* 0x000f220000300800 */
[----:B------:R-:W-:-:S03]  /*de80*/  ISETP.LT.AND P4, PT, R17, R155, !P2 ;  /* 0x0000009b1100720c */ /* 0x000fc60005781270 */
[----:B------:R-:W4:Y:S01]  /*de90*/  LDL.LU R17, [R1+0x15c] ;  /* 0x00015c0001117983 */ /* 0x000f220000300800 */
[----:B------:R-:W-:-:S03]  /*dea0*/  ISETP.LT.AND P0, PT, R16, R155, !P2 ;  /* 0x0000009b1000720c */ /* 0x000fc60005701270 */
[----:B------:R-:W4:Y:S01]  /*deb0*/  LDL.LU R16, [R1+0x158] ;  /* 0x0001580001107983 */ /* 0x000f220000300800 */
[----:B------:R-:W-:Y:S01]  /*dec0*/  IMAD R15, R3, 0x2, R13 ;  /* 0x00000002030f7824 */ /* 0x000fe200078e020d */
[----:B------:R-:W-:Y:S02]  /*ded0*/  ISETP.LT.AND P5, PT, R19, R155, !P2 ;  /* 0x0000009b1300720c */ /* 0x000fe400057a1270 */
[----:B------:R3:W-:Y:S01]  /*dee0*/  @P3 STG.E desc[UR16][R4.64], R52 ;  /* 0x0000003404003986 */ /* 0x0007e2000c101910 */
[----:B------:R-:W-:Y:S01]  /*def0*/  IMAD R13, R3, 0x2, R15 ;  /* 0x00000002030d7824 */ /* 0x000fe200078e020f */
[C---:B-1----:R-:W-:Y:S02]  /*df00*/  LEA R10, P6, R15.reuse, R2, 0x2 ;  /* 0x000000020f0a7211 */ /* 0x042fe400078c10ff */
[----:B------:R-:W4:Y:S02]  /*df10*/  LDL.LU R19, [R1+0x154] ;  /* 0x0001540001137983 */ /* 0x000f240000300800 */
[----:B------:R-:W-:Y:S01]  /*df20*/  LEA.HI.X.SX32 R11, R15, R64, 0x2, P6 ;  /* 0x000000400f0b7211 */ /* 0x000fe200030f16ff */
[----:B------:R-:W-:Y:S01]  /*df30*/  IMAD R15, R3, 0x2, R13 ;  /* 0x00000002030f7824 */ /* 0x000fe200078e020d */
[----:B---3--:R-:W-:-:S04]  /*df40*/  LEA R8, P3, R13, R2, 0x2 ;  /* 0x000000020d087211 */ /* 0x008fc800078610ff */
[----:B------:R-:W-:Y:S02]  /*df50*/  LEA R6, P6, R15, R2, 0x2 ;  /* 0x000000020f067211 */ /* 0x000fe400078c10ff */
[-C--:B------:R-:W-:Y:S01]  /*df60*/  LEA.HI.X.SX32 R9, R13, R64.reuse, 0x2, P3 ;  /* 0x000000400d097211 */ /* 0x080fe200018f16ff */
[----:B------:R-:W-:Y:S01]  /*df70*/  IMAD R13, R3, 0x2, R15 ;  /* 0x00000002030d7824 */ /* 0x000fe200078e020f */
[----:B------:R-:W-:Y:S01]  /*df80*/  LEA.HI.X.SX32 R7, R15, R64, 0x2, P6 ;  /* 0x000000400f077211 */ /* 0x000fe200030f16ff */
[----:B------:R1:W-:Y:S02]  /*df90*/  @P5 STG.E desc[UR16][R10.64], R53 ;  /* 0x000000350a005986 */ /* 0x0003e4000c101910 */
[----:B------:R-:W-:Y:S02]  /*dfa0*/  IMAD R15, R3, 0x2, R13 ;  /* 0x00000002030f7824 */ /* 0x000fe400078e020d */
[----:B------:R3:W-:Y:S01]  /*dfb0*/  @P1 STG.E desc[UR16][R8.64], R54 ;  /* 0x0000003608001986 */ /* 0x0007e2000c101910 */
[----:B------:R-:W-:-:S04]  /*dfc0*/  LEA R4, P1, R13, R2, 0x2 ;  /* 0x000000020d047211 */ /* 0x000fc800078210ff */
[----:B------:R-:W-:Y:S02]  /*dfd0*/  LEA.HI.X.SX32 R5, R13, R64, 0x2, P1 ;  /* 0x000000400d057211 */ /* 0x000fe400008f16ff */
[C---:B-1----:R-:W-:Y:S01]  /*dfe0*/  LEA R10, P6, R15.reuse, R2, 0x2 ;  /* 0x000000020f0a7211 */ /* 0x042fe200078c10ff */
[----:B------:R1:W-:Y:S03]  /*dff0*/  @P4 STG.E desc[UR16][R6.64], R55 ;  /* 0x0000003706004986 */ /* 0x0003e6000c101910 */
[----:B------:R-:W-:Y:S01]  /*e000*/  LEA.HI.X.SX32 R11, R15, R64, 0x2, P6 ;  /* 0x000000400f0b7211 */ /* 0x000fe200030f16ff */
[----:B------:R1:W-:Y:S01]  /*e010*/  @P0 STG.E desc[UR16][R4.64], R56 ;  /* 0x0000003804000986 */ /* 0x0003e2000c101910 */
[----:B--2---:R-:W-:-:S03]  /*e020*/  ISETP.LT.AND P5, PT, R14, R155, !P2 ;  /* 0x0000009b0e00720c */ /* 0x004fc600057a1270 */
[----:B------:R-:W2:Y:S10]  /*e030*/  LDL.LU R14, [R1+0x150] ;  /* 0x00015000010e7983 */ /* 0x000eb40000300800 */
[----:B------:R1:W-:Y:S01]  /*e040*/  @P5 STG.E desc[UR16][R10.64], R57 ;  /* 0x000000390a005986 */ /* 0x0003e2000c101910 */
[----:B----4-:R-:W-:-:S03]  /*e050*/  ISETP.LT.AND P3, PT, R12, R155, !P2 ;  /* 0x0000009b0c00720c */ /* 0x010fc60005761270 */
[----:B------:R-:W4:Y:S01]  /*e060*/  LDL.LU R12, [R1+0x14c] ;  /* 0x00014c00010c7983 */ /* 0x000f220000300800 */
[----:B------:R-:W-:-:S03]  /*e070*/  ISETP.LT.AND P1, PT, R18, R155, !P2 ;  /* 0x0000009b1200720c */ /* 0x000fc60005721270 */
[----:B------:R-:W4:Y:S01]  /*e080*/  LDL.LU R18, [R1+0x148] ;  /* 0x0001480001127983 */ /* 0x000f220000300800 */
[----:B------:R-:W-:-:S03]  /*e090*/  ISETP.LT.AND P5, PT, R16, R155, !P2 ;  /* 0x0000009b1000720c */ /* 0x000fc600057a1270 */
[----:B------:R-:W4:Y:S01]  /*e0a0*/  LDL.LU R16, [R1+0x144] ;  /* 0x0001440001107983 */ /* 0x000f220000300800 */
[----:B------:R-:W-:-:S04]  /*e0b0*/  IMAD R13, R3, 0x2, R15 ;  /* 0x00000002030d7824 */ /* 0x000fc800078e020f */
[----:B------:R-:W-:Y:S01]  /*e0c0*/  IMAD R15, R3, 0x2, R13 ;  /* 0x00000002030f7824 */ /* 0x000fe200078e020d */
[-C--:B---3--:R-:W-:Y:S02]  /*e0d0*/  LEA R8, P0, R13, R2.reuse, 0x2 ;  /* 0x000000020d087211 */ /* 0x088fe400078010ff */
[----:B------:R-:W-:Y:S02]  /*e0e0*/  ISETP.LT.AND P4, PT, R20, R155, !P2 ;  /* 0x0000009b1400720c */ /* 0x000fe40005781270 */
[----:B-1----:R-:W-:Y:S01]  /*e0f0*/  LEA R6, P6, R15, R2, 0x2 ;  /* 0x000000020f067211 */ /* 0x002fe200078c10ff */
[----:B------:R-:W1:Y:S01]  /*e100*/  LDS.128 R20, [R0+UR7] ;  /* 0x0000000700147984 */ /* 0x000e620008000c00 */
[-C--:B------:R-:W-:Y:S01]  /*e110*/  LEA.HI.X.SX32 R9, R13, R64.reuse, 0x2, P0 ;  /* 0x000000400d097211 */ /* 0x080fe200000f16ff */
[----:B------:R-:W-:Y:S01]  /*e120*/  IMAD R13, R3, 0x2, R15 ;  /* 0x00000002030d7824 */ /* 0x000fe200078e020f */
[----:B------:R-:W-:-:S03]  /*e130*/  LEA.HI.X.SX32 R7, R15, R64, 0x2, P6 ;  /* 0x000000400f077211 */ /* 0x000fc600030f16ff */
[----:B------:R-:W-:Y:S01]  /*e140*/  IMAD R15, R3, 0x2, R13 ;  /* 0x00000002030f7824 */ /* 0x000fe200078e020d */
[-C--:B------:R-:W-:Y:S01]  /*e150*/  ISETP.LT.AND P0, PT, R17, R155.reuse, !P2 ;  /* 0x0000009b1100720c */ /* 0x080fe20005701270 */
[----:B------:R3:W-:Y:S01]  /*e160*/  @P3 STG.E desc[UR16][R8.64], R58 ;  /* 0x0000003a08003986 */ /* 0x0007e2000c101910 */
[-C--:B------:R-:W-:Y:S01]  /*e170*/  LEA R4, P3, R13, R2.reuse, 0x2 ;  /* 0x000000020d047211 */ /* 0x080fe200078610ff */
[----:B------:R-:W-:Y:S01]  /*e180*/  IMAD R17, R3, 0x2, R15 ;  /* 0x0000000203117824 */ /* 0x000fe200078e020f */
[----:B------:R-:W-:Y:S02]  /*e190*/  LEA R10, P6, R15, R2, 0x2 ;  /* 0x000000020f0a7211 */ /* 0x000fe400078c10ff */
[-C--:B------:R-:W-:Y:S01]  /*e1a0*/  LEA.HI.X.SX32 R5, R13, R64.reuse, 0x2, P3 ;  /* 0x000000400d057211 */ /* 0x080fe200018f16ff */
[----:B------:R-:W-:Y:S01]  /*e1b0*/  IMAD R13, R3, 0x2, R17 ;  /* 0x00000002030d7824 */ /* 0x000fe200078e0211 */
[----:B------:R-:W-:Y:S01]  /*e1c0*/  LEA.HI.X.SX32 R11, R15, R64, 0x2, P6 ;  /* 0x000000400f0b7211 */ /* 0x000fe200030f16ff */
[----:B------:R3:W-:Y:S02]  /*e1d0*/  @P4 STG.E desc[UR16][R6.64], R59 ;  /* 0x0000003b06004986 */ /* 0x0007e4000c101910 */
[----:B------:R-:W-:Y:S01]  /*e1e0*/  IMAD R15, R3, 0x2, R13 ;  /* 0x00000002030f7824 */ /* 0x000fe200078e020d */
[----:B------:R-:W-:Y:S01]  /*e1f0*/  ISETP.LT.AND P4, PT, R19, R155, !P2 ;  /* 0x0000009b1300720c */ /* 0x000fe20005781270 */
[----:B------:R3:W-:Y:S02]  /*e200*/  @P1 STG.E desc[UR16][R4.64], R60 ;  /* 0x0000003c04001986 */ /* 0x0007e4000c101910 */
[----:B------:R-:W-:-:S02]  /*e210*/  IMAD R19, R3, 0x2, R15 ;  /* 0x0000000203137824 */ /* 0x000fc400078e020f */
[----:B------:R1:W-:Y:S01]  /*e220*/  @P0 STG.E desc[UR16][R10.64], R61 ;  /* 0x0000003d0a000986 */ /* 0x0003e2000c101910 */
[-C--:B---3--:R-:W-:Y:S02]  /*e230*/  LEA R8, P0, R13, R2.reuse, 0x2 ;  /* 0x000000020d087211 */ /* 0x088fe400078010ff */
[----:B------:R-:W-:Y:S02]  /*e240*/  LEA R6, P6, R17, R2, 0x2 ;  /* 0x0000000211067211 */ /* 0x000fe400078c10ff */
[----:B------:R-:W-:Y:S02]  /*e250*/  LEA.HI.X.SX32 R9, R13, R64, 0x2, P0 ;  /* 0x000000400d097211 */ /* 0x000fe400000f16ff */
[----:B------:R-:W-:Y:S02]  /*e260*/  LEA R4, P0, R19, R2, 0x2 ;  /* 0x0000000213047211 */ /* 0x000fe400078010ff */
[-C--:B------:R-:W-:Y:S01]  /*e270*/  LEA.HI.X.SX32 R7, R17, R64.reuse, 0x2, P6 ;  /* 0x0000004011077211 */ /* 0x080fe200030f16ff */
[----:B------:R-:W-:Y:S01]  /*e280*/  IMAD R17, R3, 0x2, R19 ;  /* 0x0000000203117824 */ /* 0x000fe200078e0213 */
[----:B------:R-:W-:-:S03]  /*e290*/  LEA.HI.X.SX32 R5, R19, R64, 0x2, P0 ;  /* 0x0000004013057211 */ /* 0x000fc600000f16ff */
[----:B------:R-:W-:Y:S01]  /*e2a0*/  IMAD R3, R3, 0x2, R17 ;  /* 0x0000000203037824 */ /* 0x000fe200078e0211 */
[----:B------:R3:W-:Y:S04]  /*e2b0*/  @P5 STG.E desc[UR16][R6.64], R62 ;  /* 0x0000003e06005986 */ /* 0x0007e8000c101910 */
[----:B------:R3:W-:Y:S01]  /*e2c0*/  @P4 STG.E desc[UR16][R8.64], R63 ;  /* 0x0000003f08004986 */ /* 0x0007e2000c101910 */
[-C--:B--2---:R-:W-:Y:S02]  /*e2d0*/  ISETP.LT.AND P3, PT, R14, R155.reuse, !P2 ;  /* 0x0000009b0e00720c */ /* 0x084fe40005761270 */
[----:B----4-:R-:W-:Y:S02]  /*e2e0*/  ISETP.LT.AND P1, PT, R12, R155, !P2 ;  /* 0x0000009b0c00720c */ /* 0x010fe40005721270 */
[----:B------:R-:W-:-:S04]  /*e2f0*/  LEA R12, P6, R15, R2, 0x2 ;  /* 0x000000020f0c7211 */ /* 0x000fc800078c10ff */
[----:B------:R-:W-:Y:S02]  /*e300*/  LEA.HI.X.SX32 R13, R15, R64, 0x2, P6 ;  /* 0x000000400f0d7211 */ /* 0x000fe400030f16ff */
[----:B------:R-:W-:-:S04]  /*e310*/  LEA R14, P6, R17, R2, 0x2 ;  /* 0x00000002110e7211 */ /* 0x000fc800078c10ff */
[----:B------:R-:W-:Y:S02]  /*e320*/  LEA.HI.X.SX32 R15, R17, R64, 0x2, P6 ;  /* 0x00000040110f7211 */ /* 0x000fe400030f16ff */
[-C--:B------:R-:W-:Y:S02]  /*e330*/  ISETP.LT.AND P0, PT, R18, R155.reuse, !P2 ;  /* 0x0000009b1200720c */ /* 0x080fe40005701270 */
[----:B------:R-:W-:Y:S01]  /*e340*/  ISETP.LT.AND P2, PT, R16, R155, !P2 ;  /* 0x0000009b1000720c */ /* 0x000fe20005741270 */
[----:B-1----:R3:W-:Y:S01]  /*e350*/  @P3 STG.E desc[UR16][R12.64], R20 ;  /* 0x000000140c003986 */ /* 0x0027e2000c101910 */
[----:B------:R-:W-:-:S03]  /*e360*/  LEA R2, P6, R3, R2, 0x2 ;  /* 0x0000000203027211 */ /* 0x000fc600078c10ff */
[----:B------:R3:W-:Y:S01]  /*e370*/  @P1 STG.E desc[UR16][R4.64], R21 ;  /* 0x0000001504001986 */ /* 0x0007e2000c101910 */
[----:B------:R-:W-:-:S05]  /*e380*/  LEA.HI.X.SX32 R3, R3, R64, 0x2, P6 ;  /* 0x0000004003037211 */ /* 0x000fca00030f16ff */
[----:B------:R3:W-:Y:S02]  /*e390*/  @P0 STG.E desc[UR16][R14.64], R22 ;  /* 0x000000160e000986 */ /* 0x0007e4000c101910 */
[----:B------:R-:W-:Y:S05]  /*e3a0*/  @!P2 EXIT ;  /* 0x000000000000a94d */ /* 0x000fea0003800000 */
[----:B------:R-:W-:Y:S01]  /*e3b0*/  STG.E desc[UR16][R2.64], R23 ;  /* 0x0000001702007986 */ /* 0x000fe2000c101910 */
[----:B------:R-:W-:Y:S05]  /*e3c0*/  EXIT ;  /* 0x000000000000794d */ /* 0x000fea0003800000 */
.L_x_2:
[----:B------:R-:W-:-:S00]  /*e3d0*/  BRA `(.L_x_2) ;  /* 0xfffffffc00fc7947 */ /* 0x000fc0000383ffff */
[----:B------:R-:W-:-:S00]  /*e3e0*/  NOP ;  /* 0x0000000000007918 */ /* 0x000fc00000000000 */
        /* <DEDUP_REMOVED lines=9> */
.L_x_3:


//--------------------- .nv.shared.matmul_kernel  --------------------------
	.section	.nv.shared.matmul_kernel,"aw",@nobits
	.sectionflags	@""
	.align	16
	.zero		1024


//--------------------- .nv.shared.reserved.0     --------------------------
	.section	.nv.shared.reserved.0,"aw",@nobits
	.weak		__nv_reservedSMEM_offset_0_alias
	.size		__nv_reservedSMEM_offset_0_alias, 0, 0
	.other		__nv_reservedSMEM_offset_0_alias,@"STO_CUDA_RESERVED_SHARED STV_DEFAULT"
__nv_reservedSMEM_offset_0_alias:
	.zero		0


//--------------------- .nv.constant0.matmul_kernel --------------------------
	.section	.nv.constant0.matmul_kernel,"a",@progbits
	.sectionflags	@""
	.align	4
.nv.constant0.matmul_kernel:
	.zero		608


//--------------------- SYMBOLS --------------------------

	.type		.nv.reservedSmem.offset0,@object
	.size		.nv.reservedSmem.offset0,0x4
